	.target	sm_90a

	.elftype	@"ET_EXEC"


//--------------------- .note.nv.tkinfo           --------------------------
	.section	.note.nv.tkinfo,"",@"SHT_NOTE"
	.sectionflags	@"SHF_NOTE_NV_TKINFO"
	.tkinfo
        /*0018*/ 	.word	0x00000002
        /*0030*/ 	.string	""
        /*0030*/ 	.string	"ptxas"
        /*0030*/ 	.string	"Cuda compilation tools, release 13.0, V13.0.88"
        /*0030*/ 	.string	"Build cuda_13.0.r13.0/compiler.36424714_0"
        /*0030*/ 	.string	"-arch sm_90a -m 64 "



//--------------------- .note.nv.cuinfo           --------------------------
	.section	.note.nv.cuinfo,"",@"SHT_NOTE"
	.sectionflags	@"SHF_NOTE_NV_CUINFO"
        /*0018*/ 	.short	0x0002
        /*001a*/ 	.short	0x005a
        /*001c*/ 	.short	0x0082
	.zero		2


//--------------------- .nv.info                  --------------------------
	.section	.nv.info,"",@"SHT_CUDA_INFO"
	.align	4


	//----- nvinfo : EIATTR_REGCOUNT
	.align		4
        /*0000*/ 	.byte	0x04, 0x2f
        /*0002*/ 	.short	(.L_15 - .L_14)
	.align		4
.L_14:
        /*0004*/ 	.word	index@(_ZN7cutlass13device_kernelINS_4gemm6kernel13GemmUniversalIN4cute5tupleIJiiiiEEENS1_10collective13CollectiveMmaINS1_34MainloopSm90TmaGmmaWarpSpecializedILi3ENS5_IJNS4_1CILi1EEESB_SB_EEENS1_35KernelTmaWarpSpecializedCooperativeEEENS5_IJNSA_ILi128EEESF_NSA_ILi64EEEEEENS_6half_tENS5_IJlSB_lEEESI_SJ_NS4_8TiledMMAINS4_8MMA_AtomIJNS4_4SM904GMMA26MMA_64x128x16_F32F16F16_SSILNSN_5MajorE0ELSP_0ELNSN_7ScaleInE1ELSQ_1EEEEEENS4_6LayoutINS5_IJNSA_ILi2EEESB_SB_EEENS5_IJSB_NSA_ILi0EEESW_EEEEENS5_IJNS4_10UnderscoreESZ_SZ_EEEEENS4_13SM90_TMA_LOADENS4_14ComposedLayoutINS4_7SwizzleILi3ELi4ELi3EEENS4_18smem_ptr_flag_bitsILi16EEENST_INS5_IJNSA_ILi8EEESG_EEENS5_IJSG_SB_EEEEEEEvNS4_8identityES12_S1C_vS1D_EENS_8epilogue10collective6detail29Sm90TmaWarpSpecializedAdapterINS1G_15DefaultEpilogueISI_SJ_SJ_NS1F_6thread17LinearCombinationISI_Li1EffLNS1K_9ScaleType4KindE0ELNS_15FloatRoundStyleE2ESI_EENS1_15EpilogueDefaultEEEEEvvEEEEvNT_6ParamsE)
        /*0008*/ 	.word	0x000000a8


	//----- nvinfo : EIATTR_FRAME_SIZE
	.align		4
.L_15:
        /*000c*/ 	.byte	0x04, 0x11
        /*000e*/ 	.short	(.L_17 - .L_16)
	.align		4
.L_16:
        /*0010*/ 	.word	index@(_ZN7cutlass13device_kernelINS_4gemm6kernel13GemmUniversalIN4cute5tupleIJiiiiEEENS1_10collective13CollectiveMmaINS1_34MainloopSm90TmaGmmaWarpSpecializedILi3ENS5_IJNS4_1CILi1EEESB_SB_EEENS1_35KernelTmaWarpSpecializedCooperativeEEENS5_IJNSA_ILi128EEESF_NSA_ILi64EEEEEENS_6half_tENS5_IJlSB_lEEESI_SJ_NS4_8TiledMMAINS4_8MMA_AtomIJNS4_4SM904GMMA26MMA_64x128x16_F32F16F16_SSILNSN_5MajorE0ELSP_0ELNSN_7ScaleInE1ELSQ_1EEEEEENS4_6LayoutINS5_IJNSA_ILi2EEESB_SB_EEENS5_IJSB_NSA_ILi0EEESW_EEEEENS5_IJNS4_10UnderscoreESZ_SZ_EEEEENS4_13SM90_TMA_LOADENS4_14ComposedLayoutINS4_7SwizzleILi3ELi4ELi3EEENS4_18smem_ptr_flag_bitsILi16EEENST_INS5_IJNSA_ILi8EEESG_EEENS5_IJSG_SB_EEEEEEEvNS4_8identityES12_S1C_vS1D_EENS_8epilogue10collective6detail29Sm90TmaWarpSpecializedAdapterINS1G_15DefaultEpilogueISI_SJ_SJ_NS1F_6thread17LinearCombinationISI_Li1EffLNS1K_9ScaleType4KindE0ELNS_15FloatRoundStyleE2ESI_EENS1_15EpilogueDefaultEEEEEvvEEEEvNT_6ParamsE)
        /*0014*/ 	.word	0x00000000


	//----- nvinfo : EIATTR_MIN_STACK_SIZE
	.align		4
.L_17:
        /*0018*/ 	.byte	0x04, 0x12
        /*001a*/ 	.short	(.L_19 - .L_18)
	.align		4
.L_18:
        /*001c*/ 	.word	index@(_ZN7cutlass13device_kernelINS_4gemm6kernel13GemmUniversalIN4cute5tupleIJiiiiEEENS1_10collective13CollectiveMmaINS1_34MainloopSm90TmaGmmaWarpSpecializedILi3ENS5_IJNS4_1CILi1EEESB_SB_EEENS1_35KernelTmaWarpSpecializedCooperativeEEENS5_IJNSA_ILi128EEESF_NSA_ILi64EEEEEENS_6half_tENS5_IJlSB_lEEESI_SJ_NS4_8TiledMMAINS4_8MMA_AtomIJNS4_4SM904GMMA26MMA_64x128x16_F32F16F16_SSILNSN_5MajorE0ELSP_0ELNSN_7ScaleInE1ELSQ_1EEEEEENS4_6LayoutINS5_IJNSA_ILi2EEESB_SB_EEENS5_IJSB_NSA_ILi0EEESW_EEEEENS5_IJNS4_10UnderscoreESZ_SZ_EEEEENS4_13SM90_TMA_LOADENS4_14ComposedLayoutINS4_7SwizzleILi3ELi4ELi3EEENS4_18smem_ptr_flag_bitsILi16EEENST_INS5_IJNSA_ILi8EEESG_EEENS5_IJSG_SB_EEEEEEEvNS4_8identityES12_S1C_vS1D_EENS_8epilogue10collective6detail29Sm90TmaWarpSpecializedAdapterINS1G_15DefaultEpilogueISI_SJ_SJ_NS1F_6thread17LinearCombinationISI_Li1EffLNS1K_9ScaleType4KindE0ELNS_15FloatRoundStyleE2ESI_EENS1_15EpilogueDefaultEEEEEvvEEEEvNT_6ParamsE)
        /*0020*/ 	.word	0x00000000
.L_19:


//--------------------- .nv.compat                --------------------------
	.section	.nv.compat,"",@"SHT_CUDA_COMPAT_INFO"
	.align	4
        /*0000*/ 	.byte	0x02, 0x09, 0x01, 0x00, 0x02, 0x02, 0x04, 0x00, 0x02, 0x05, 0x05, 0x00, 0x03, 0x07, 0x01, 0x01
        /*0010*/ 	.byte	0x02, 0x03, 0x01, 0x00, 0x02, 0x06, 0x01, 0x00, 0x04, 0x0b, 0x08, 0x00, 0x00, 0x00, 0x00, 0x00
        /*0020*/ 	.byte	0x00, 0x00, 0x00, 0x00


//--------------------- .nv.info._ZN7cutlass13device_kernelINS_4gemm6kernel13GemmUniversalIN4cute5tupleIJiiiiEEENS1_10collective13CollectiveMmaINS1_34MainloopSm90TmaGmmaWarpSpecializedILi3ENS5_IJNS4_1CILi1EEESB_SB_EEENS1_35KernelTmaWarpSpecializedCooperativeEEENS5_IJNSA_ILi128EEESF_NSA_ILi64EEEEEENS_6half_tENS5_IJlSB_lEEESI_SJ_NS4_8TiledMMAINS4_8MMA_AtomIJNS4_4SM904GMMA26MMA_64x128x16_F32F16F16_SSILNSN_5MajorE0ELSP_0ELNSN_7ScaleInE1ELSQ_1EEEEEENS4_6LayoutINS5_IJNSA_ILi2EEESB_SB_EEENS5_IJSB_NSA_ILi0EEESW_EEEEENS5_IJNS4_10UnderscoreESZ_SZ_EEEEENS4_13SM90_TMA_LOADENS4_14ComposedLayoutINS4_7SwizzleILi3ELi4ELi3EEENS4_18smem_ptr_flag_bitsILi16EEENST_INS5_IJNSA_ILi8EEESG_EEENS5_IJSG_SB_EEEEEEEvNS4_8identityES12_S1C_vS1D_EENS_8epilogue10collective6detail29Sm90TmaWarpSpecializedAdapterINS1G_15DefaultEpilogueISI_SJ_SJ_NS1F_6thread17LinearCombinationISI_Li1EffLNS1K_9ScaleType4KindE0ELNS_15FloatRoundStyleE2ESI_EENS1_15EpilogueDefaultEEEEEvvEEEEvNT_6ParamsE --------------------------
	.section	.nv.info._ZN7cutlass13device_kernelINS_4gemm6kernel13GemmUniversalIN4cute5tupleIJiiiiEEENS1_10collective13CollectiveMmaINS1_34MainloopSm90TmaGmmaWarpSpecializedILi3ENS5_IJNS4_1CILi1EEESB_SB_EEENS1_35KernelTmaWarpSpecializedCooperativeEEENS5_IJNSA_ILi128EEESF_NSA_ILi64EEEEEENS_6half_tENS5_IJlSB_lEEESI_SJ_NS4_8TiledMMAINS4_8MMA_AtomIJNS4_4SM904GMMA26MMA_64x128x16_F32F16F16_SSILNSN_5MajorE0ELSP_0ELNSN_7ScaleInE1ELSQ_1EEEEEENS4_6LayoutINS5_IJNSA_ILi2EEESB_SB_EEENS5_IJSB_NSA_ILi0EEESW_EEEEENS5_IJNS4_10UnderscoreESZ_SZ_EEEEENS4_13SM90_TMA_LOADENS4_14ComposedLayoutINS4_7SwizzleILi3ELi4ELi3EEENS4_18smem_ptr_flag_bitsILi16EEENST_INS5_IJNSA_ILi8EEESG_EEENS5_IJSG_SB_EEEEEEEvNS4_8identityES12_S1C_vS1D_EENS_8epilogue10collective6detail29Sm90TmaWarpSpecializedAdapterINS1G_15DefaultEpilogueISI_SJ_SJ_NS1F_6thread17LinearCombinationISI_Li1EffLNS1K_9ScaleType4KindE0ELNS_15FloatRoundStyleE2ESI_EENS1_15EpilogueDefaultEEEEEvvEEEEvNT_6ParamsE,"",@"SHT_CUDA_INFO"
	.sectionflags	@""
	.align	4


	//----- nvinfo : EIATTR_CUDA_API_VERSION
	.align		4
        /*0000*/ 	.byte	0x04, 0x37
        /*0002*/ 	.short	(.L_21 - .L_20)
.L_20:
        /*0004*/ 	.word	0x00000082


	//----- nvinfo : EIATTR_KPARAM_INFO
	.align		4
.L_21:
        /*0008*/ 	.byte	0x04, 0x17
        /*000a*/ 	.short	(.L_23 - .L_22)
.L_22:
        /*000c*/ 	.word	0x00000000
        /*0010*/ 	.short	0x0000
        /*0012*/ 	.short	0x0070
        /*0014*/ 	.byte	0x00, 0xf0, 0x01, 0x10


	//----- nvinfo : EIATTR_SPARSE_MMA_MASK
	.align		4
.L_23:
        /*0018*/ 	.byte	0x03, 0x50
        /*001a*/ 	.short	0x0000


	//----- nvinfo : EIATTR_MAXREG_COUNT
	.align		4
        /*001c*/ 	.byte	0x03, 0x1b
        /*001e*/ 	.short	0x00a8


	//----- nvinfo : EIATTR_NUM_BARRIERS
	.align		4
        /*0020*/ 	.byte	0x02, 0x4c
        /*0022*/ 	.byte	0x01
	.zero		1


	//----- nvinfo : EIATTR_EXTERNS
	.align		4
        /*0024*/ 	.byte	0x04, 0x0f
        /*0026*/ 	.short	(.L_25 - .L_24)


	//   ....[0]....
	.align		4
.L_24:
        /*0028*/ 	.word	index@(__assertfail)


	//----- nvinfo : EIATTR_MERCURY_ISA_VERSION
	.align		4
.L_25:
        /*002c*/ 	.byte	0x03, 0x5f
        /*002e*/ 	.short	0x0101


	//----- nvinfo : EIATTR_INT_WARP_WIDE_INSTR_OFFSETS
	.align		4
        /*0030*/ 	.byte	0x04, 0x31
        /*0032*/ 	.short	(.L_27 - .L_26)


	//   ....[0]....
.L_26:
        /*0034*/ 	.word	0x000003d0


	//   ....[1]....
        /*0038*/ 	.word	0x000003e0


	//   ....[2]....
        /*003c*/ 	.word	0x000004a0


	//----- nvinfo : EIATTR_COOP_GROUP_MASK_REGIDS
	.align		4
.L_27:
        /*0040*/ 	.byte	0x04, 0x29
        /*0042*/ 	.short	(.L_29 - .L_28)


	//   ....[0]....
.L_28:
        /*0044*/ 	.word	0xffffffff


	//   ....[1]....
        /*0048*/ 	.word	0xffffffff


	//   ....[2]....
        /*004c*/ 	.word	0xffffffff


	//   ....[3]....
        /*0050*/ 	.word	0xffffffff


	//   ....[4]....
        /*0054*/ 	.word	0xffffffff


	//----- nvinfo : EIATTR_COOP_GROUP_INSTR_OFFSETS
	.align		4
.L_29:
        /*0058*/ 	.byte	0x04, 0x28
        /*005a*/ 	.short	(.L_31 - .L_30)


	//   ....[0]....
.L_30:
        /*005c*/ 	.word	0x00000060


	//   ....[1]....
        /*0060*/ 	.word	0x00000070


	//   ....[2]....
        /*0064*/ 	.word	0x00000130


	//   ....[3]....
        /*0068*/ 	.word	0x000002a0


	//   ....[4]....
        /*006c*/ 	.word	0x000011a0


	//----- nvinfo : EIATTR_REG_RECONFIG
	.align		4
.L_31:
        /*0070*/ 	.byte	0x01, 0x54
	.zero		2


	//----- nvinfo : EIATTR_SYSCALL_OFFSETS
	.align		4
        /*0074*/ 	.byte	0x04, 0x46
        /*0076*/ 	.short	(.L_33 - .L_32)


	//   ....[0]....
.L_32:
        /*0078*/ 	.word	0x00001390


	//----- nvinfo : EIATTR_MBARRIER_INSTR_OFFSETS
	.align		4
.L_33:
        /*007c*/ 	.byte	0x04, 0x39
        /*007e*/ 	.short	(.L_35 - .L_34)


	//   ....[0]....
.L_34:
        /*0080*/ 	.word	0x00000230
        /*0084*/ 	.word	0x000000ff
        /*0088*/ 	.word	0x00000000
        /*008c*/ 	.short	0x0100
        /*008e*/ 	.byte	0x08
	.zero		1


	//   ....[1]....
        /*0090*/ 	.word	0x00000240
        /*0094*/ 	.word	0x000000ff
        /*0098*/ 	.word	0x00000018
        /*009c*/ 	.short	0x0100
        /*009e*/ 	.byte	0x08
	.zero		1


	//   ....[2]....
        /*00a0*/ 	.word	0x00000250
        /*00a4*/ 	.word	0x000000ff
        /*00a8*/ 	.word	0x00000008
        /*00ac*/ 	.short	0x0100
        /*00ae*/ 	.byte	0x08
	.zero		1


	//   ....[3]....
        /*00b0*/ 	.word	0x00000260
        /*00b4*/ 	.word	0x000000ff
        /*00b8*/ 	.word	0x00000020
        /*00bc*/ 	.short	0x0100
        /*00be*/ 	.byte	0x08
	.zero		1


	//   ....[4]....
        /*00c0*/ 	.word	0x00000270
        /*00c4*/ 	.word	0x000000ff
        /*00c8*/ 	.word	0x00000010
        /*00cc*/ 	.short	0x0100
        /*00ce*/ 	.byte	0x08
	.zero		1


	//   ....[5]....
        /*00d0*/ 	.word	0x00000280
        /*00d4*/ 	.word	0x000000ff
        /*00d8*/ 	.word	0x00000028
        /*00dc*/ 	.short	0x0100
        /*00de*/ 	.byte	0x08
	.zero		1


	//   ....[6]....
        /*00e0*/ 	.word	0x00000520
        /*00e4*/ 	.word	0x000000ff
        /*00e8*/ 	.word	0x00000040
        /*00ec*/ 	.short	0x0100
        /*00ee*/ 	.byte	0x08
	.zero		1


	//   ....[7]....
        /*00f0*/ 	.word	0x000005a0
        /*00f4*/ 	.word	0x000000ff
        /*00f8*/ 	.word	0x00000048
        /*00fc*/ 	.short	0x0100
        /*00fe*/ 	.byte	0x08
	.zero		1


	//   ....[8]....
        /*0100*/ 	.word	0x00001410
        /*0104*/ 	.word	0x00000003
        /*0108*/ 	.word	0x00000000
        /*010c*/ 	.short	0x010a
        /*010e*/ 	.byte	0x3f
	.zero		1


	//   ....[9]....
        /*0110*/ 	.word	0x00001470
        /*0114*/ 	.word	0x00000003
        /*0118*/ 	.word	0x00000000
        /*011c*/ 	.short	0x010a
        /*011e*/ 	.byte	0x3f
	.zero		1


	//   ....[10]....
        /*0120*/ 	.word	0x000017c0
        /*0124*/ 	.word	0x000000ff
        /*0128*/ 	.word	0x00000000
        /*012c*/ 	.short	0x010a
        /*012e*/ 	.byte	0x07
	.zero		1


	//   ....[11]....
        /*0130*/ 	.word	0x00001800
        /*0134*/ 	.word	0x000000ff
        /*0138*/ 	.word	0x00000000
        /*013c*/ 	.short	0x010a
        /*013e*/ 	.byte	0x07
	.zero		1


	//   ....[12]....
        /*0140*/ 	.word	0x00001a60
        /*0144*/ 	.word	0x000000ff
        /*0148*/ 	.word	0x00000000
        /*014c*/ 	.short	0x0101
        /*014e*/ 	.byte	0x07
	.zero		1


	//   ....[13]....
        /*0150*/ 	.word	0x00001c40
        /*0154*/ 	.word	0x000000ff
        /*0158*/ 	.word	0x00000000
        /*015c*/ 	.short	0x0101
        /*015e*/ 	.byte	0x06
	.zero		1


	//   ....[14]....
        /*0160*/ 	.word	0x00006e00
        /*0164*/ 	.word	0x0000000e
        /*0168*/ 	.word	0x00000018
        /*016c*/ 	.short	0x010a
        /*016e*/ 	.byte	0x3f
	.zero		1


	//   ....[15]....
        /*0170*/ 	.word	0x00007170
        /*0174*/ 	.word	0x00000006
        /*0178*/ 	.word	0x00000048
        /*017c*/ 	.short	0x0101
        /*017e*/ 	.byte	0x3f
	.zero		1


	//   ....[16]....
        /*0180*/ 	.word	0x00007890
        /*0184*/ 	.word	0x00000007
        /*0188*/ 	.word	0x00000000
        /*018c*/ 	.short	0x010a
        /*018e*/ 	.byte	0x3f
	.zero		1


	//   ....[17]....
        /*0190*/ 	.word	0x00007910
        /*0194*/ 	.word	0x00000009
        /*0198*/ 	.word	0x00000000
        /*019c*/ 	.short	0x010a
        /*019e*/ 	.byte	0x3f
	.zero		1


	//   ....[18]....
        /*01a0*/ 	.word	0x000079a0
        /*01a4*/ 	.word	0x00000003
        /*01a8*/ 	.word	0x00000000
        /*01ac*/ 	.short	0x010a
        /*01ae*/ 	.byte	0x3f
	.zero		1


	//   ....[19]....
        /*01b0*/ 	.word	0x00007a00
        /*01b4*/ 	.word	0x00000003
        /*01b8*/ 	.word	0x00000000
        /*01bc*/ 	.short	0x010a
        /*01be*/ 	.byte	0x3f
	.zero		1


	//   ....[20]....
        /*01c0*/ 	.word	0x00007a60
        /*01c4*/ 	.word	0x00000004
        /*01c8*/ 	.word	0x00000000
        /*01cc*/ 	.short	0x010a
        /*01ce*/ 	.byte	0x3f
	.zero		1


	//   ....[21]....
        /*01d0*/ 	.word	0x00007b30
        /*01d4*/ 	.word	0x0000000e
        /*01d8*/ 	.word	0x00000018
        /*01dc*/ 	.short	0x010a
        /*01de*/ 	.byte	0x3f
	.zero		1


	//   ....[22]....
        /*01e0*/ 	.word	0x00007c00
        /*01e4*/ 	.word	0x00000007
        /*01e8*/ 	.word	0x00000000
        /*01ec*/ 	.short	0x010a
        /*01ee*/ 	.byte	0x3f
	.zero		1


	//   ....[23]....
        /*01f0*/ 	.word	0x00007c50
        /*01f4*/ 	.word	0x00000009
        /*01f8*/ 	.word	0x00000000
        /*01fc*/ 	.short	0x010a
        /*01fe*/ 	.byte	0x3f
	.zero		1


	//----- nvinfo : EIATTR_NUM_MBARRIERS
	.align		4
.L_35:
        /*0200*/ 	.byte	0x03, 0x38
        /*0202*/ 	.short	0x0008


	//----- nvinfo : EIATTR_EXIT_INSTR_OFFSETS
	.align		4
        /*0204*/ 	.byte	0x04, 0x1c
        /*0206*/ 	.short	(.L_37 - .L_36)


	//   ....[0]....
.L_36:
        /*0208*/ 	.word	0x00000640


	//   ....[1]....
        /*020c*/ 	.word	0x00000f00


	//   ....[2]....
        /*0210*/ 	.word	0x000064e0


	//   ....[3]....
        /*0214*/ 	.word	0x00006b10


	//   ....[4]....
        /*0218*/ 	.word	0x000079f0


	//----- nvinfo : EIATTR_MAX_THREADS
	.align		4
.L_37:
        /*021c*/ 	.byte	0x04, 0x05
        /*021e*/ 	.short	(.L_39 - .L_38)
.L_38:
        /*0220*/ 	.word	0x00000180
        /*0224*/ 	.word	0x00000001
        /*0228*/ 	.word	0x00000001


	//----- nvinfo : EIATTR_CRS_STACK_SIZE
	.align		4
.L_39:
        /*022c*/ 	.byte	0x04, 0x1e
        /*022e*/ 	.short	(.L_41 - .L_40)
.L_40:
        /*0230*/ 	.word	0x00000000


	//----- nvinfo : EIATTR_CBANK_PARAM_SIZE
	.align		4
.L_41:
        /*0234*/ 	.byte	0x03, 0x19
        /*0236*/ 	.short	0x0470


	//----- nvinfo : EIATTR_PARAM_CBANK
	.align		4
        /*0238*/ 	.byte	0x04, 0x0a
        /*023a*/ 	.short	(.L_43 - .L_42)
	.align		4
.L_42:
        /*023c*/ 	.word	index@(.nv.constant0._ZN7cutlass13device_kernelINS_4gemm6kernel13GemmUniversalIN4cute5tupleIJiiiiEEENS1_10collective13CollectiveMmaINS1_34MainloopSm90TmaGmmaWarpSpecializedILi3ENS5_IJNS4_1CILi1EEESB_SB_EEENS1_35KernelTmaWarpSpecializedCooperativeEEENS5_IJNSA_ILi128EEESF_NSA_ILi64EEEEEENS_6half_tENS5_IJlSB_lEEESI_SJ_NS4_8TiledMMAINS4_8MMA_AtomIJNS4_4SM904GMMA26MMA_64x128x16_F32F16F16_SSILNSN_5MajorE0ELSP_0ELNSN_7ScaleInE1ELSQ_1EEEEEENS4_6LayoutINS5_IJNSA_ILi2EEESB_SB_EEENS5_IJSB_NSA_ILi0EEESW_EEEEENS5_IJNS4_10UnderscoreESZ_SZ_EEEEENS4_13SM90_TMA_LOADENS4_14ComposedLayoutINS4_7SwizzleILi3ELi4ELi3EEENS4_18smem_ptr_flag_bitsILi16EEENST_INS5_IJNSA_ILi8EEESG_EEENS5_IJSG_SB_EEEEEEEvNS4_8identityES12_S1C_vS1D_EENS_8epilogue10collective6detail29Sm90TmaWarpSpecializedAdapterINS1G_15DefaultEpilogueISI_SJ_SJ_NS1F_6thread17LinearCombinationISI_Li1EffLNS1K_9ScaleType4KindE0ELNS_15FloatRoundStyleE2ESI_EENS1_15EpilogueDefaultEEEEEvvEEEEvNT_6ParamsE)
        /*0240*/ 	.short	0x0210
        /*0242*/ 	.short	0x0470


	//----- nvinfo : EIATTR_SW_WAR
	.align		4
.L_43:
        /*0244*/ 	.byte	0x04, 0x36
        /*0246*/ 	.short	(.L_45 - .L_44)
.L_44:
        /*0248*/ 	.word	0x00000008
.L_45:


//--------------------- .nv.callgraph             --------------------------
	.section	.nv.callgraph,"",@"SHT_CUDA_CALLGRAPH"
	.align	4
	.sectionentsize	8
	.align		4
        /*0000*/ 	.word	0x00000000
	.align		4
        /*0004*/ 	.word	0xffffffff
	.align		4
        /*0008*/ 	.word	index@(_ZN7cutlass13device_kernelINS_4gemm6kernel13GemmUniversalIN4cute5tupleIJiiiiEEENS1_10collective13CollectiveMmaINS1_34MainloopSm90TmaGmmaWarpSpecializedILi3ENS5_IJNS4_1CILi1EEESB_SB_EEENS1_35KernelTmaWarpSpecializedCooperativeEEENS5_IJNSA_ILi128EEESF_NSA_ILi64EEEEEENS_6half_tENS5_IJlSB_lEEESI_SJ_NS4_8TiledMMAINS4_8MMA_AtomIJNS4_4SM904GMMA26MMA_64x128x16_F32F16F16_SSILNSN_5MajorE0ELSP_0ELNSN_7ScaleInE1ELSQ_1EEEEEENS4_6LayoutINS5_IJNSA_ILi2EEESB_SB_EEENS5_IJSB_NSA_ILi0EEESW_EEEEENS5_IJNS4_10UnderscoreESZ_SZ_EEEEENS4_13SM90_TMA_LOADENS4_14ComposedLayoutINS4_7SwizzleILi3ELi4ELi3EEENS4_18smem_ptr_flag_bitsILi16EEENST_INS5_IJNSA_ILi8EEESG_EEENS5_IJSG_SB_EEEEEEEvNS4_8identityES12_S1C_vS1D_EENS_8epilogue10collective6detail29Sm90TmaWarpSpecializedAdapterINS1G_15DefaultEpilogueISI_SJ_SJ_NS1F_6thread17LinearCombinationISI_Li1EffLNS1K_9ScaleType4KindE0ELNS_15FloatRoundStyleE2ESI_EENS1_15EpilogueDefaultEEEEEvvEEEEvNT_6ParamsE)
	.align		4
        /*000c*/ 	.word	index@(__assertfail)
	.align		4
        /*0010*/ 	.word	0x00000000
	.align		4
        /*0014*/ 	.word	0xfffffffe
	.align		4
        /*0018*/ 	.word	0x00000000
	.align		4
        /*001c*/ 	.word	0xfffffffd
	.align		4
        /*0020*/ 	.word	0x00000000
	.align		4
        /*0024*/ 	.word	0xfffffffc


//--------------------- .nv.constant4             --------------------------
	.section	.nv.constant4,"a",@progbits
	.align	8
	.align		8
.nv.constant4:
        /*0000*/ 	.dword	__assertfail
	.align		8
        /*0008*/ 	.dword	__unnamed_1
	.align		8
        /*0010*/ 	.dword	_ZN39_INTERNAL_bbbde476_4_k_cu_f8acf858_26454cuda3std3__45__cpo5beginE
	.align		8
        /*0018*/ 	.dword	_ZN39_INTERNAL_bbbde476_4_k_cu_f8acf858_26454cuda3std3__45__cpo3endE
	.align		8
        /*0020*/ 	.dword	_ZN39_INTERNAL_bbbde476_4_k_cu_f8acf858_26454cuda3std3__45__cpo6cbeginE
	.align		8
        /*0028*/ 	.dword	_ZN39_INTERNAL_bbbde476_4_k_cu_f8acf858_26454cuda3std3__45__cpo4cendE
	.align		8
        /*0030*/ 	.dword	_ZN39_INTERNAL_bbbde476_4_k_cu_f8acf858_26454cuda3std3__441_GLOBAL__N__bbbde476_4_k_cu_f8acf858_26456ignoreE
	.align		8
        /*0038*/ 	.dword	_ZN39_INTERNAL_bbbde476_4_k_cu_f8acf858_26454cuda3std3__419piecewise_constructE
	.align		8
        /*0040*/ 	.dword	_ZN39_INTERNAL_bbbde476_4_k_cu_f8acf858_26454cuda3std3__48in_placeE
	.align		8
        /*0048*/ 	.dword	_ZN39_INTERNAL_bbbde476_4_k_cu_f8acf858_26454cuda3std6ranges3__45__cpo4swapE
	.align		8
        /*0050*/ 	.dword	_ZN39_INTERNAL_bbbde476_4_k_cu_f8acf858_26454cuda3std6ranges3__45__cpo9iter_moveE
	.align		8
        /*0058*/ 	.dword	_ZN39_INTERNAL_bbbde476_4_k_cu_f8acf858_26454cute7productE
	.align		8
        /*0060*/ 	.dword	_ZN39_INTERNAL_bbbde476_4_k_cu_f8acf858_26454cute1_E
	.align		8
        /*0068*/ 	.dword	$str$22
	.align		8
        /*0070*/ 	.dword	$str$23


//--------------------- .text._ZN7cutlass13device_kernelINS_4gemm6kernel13GemmUniversalIN4cute5tupleIJiiiiEEENS1_10collective13CollectiveMmaINS1_34MainloopSm90TmaGmmaWarpSpecializedILi3ENS5_IJNS4_1CILi1EEESB_SB_EEENS1_35KernelTmaWarpSpecializedCooperativeEEENS5_IJNSA_ILi128EEESF_NSA_ILi64EEEEEENS_6half_tENS5_IJlSB_lEEESI_SJ_NS4_8TiledMMAINS4_8MMA_AtomIJNS4_4SM904GMMA26MMA_64x128x16_F32F16F16_SSILNSN_5MajorE0ELSP_0ELNSN_7ScaleInE1ELSQ_1EEEEEENS4_6LayoutINS5_IJNSA_ILi2EEESB_SB_EEENS5_IJSB_NSA_ILi0EEESW_EEEEENS5_IJNS4_10UnderscoreESZ_SZ_EEEEENS4_13SM90_TMA_LOADENS4_14ComposedLayoutINS4_7SwizzleILi3ELi4ELi3EEENS4_18smem_ptr_flag_bitsILi16EEENST_INS5_IJNSA_ILi8EEESG_EEENS5_IJSG_SB_EEEEEEEvNS4_8identityES12_S1C_vS1D_EENS_8epilogue10collective6detail29Sm90TmaWarpSpecializedAdapterINS1G_15DefaultEpilogueISI_SJ_SJ_NS1F_6thread17LinearCombinationISI_Li1EffLNS1K_9ScaleType4KindE0ELNS_15FloatRoundStyleE2ESI_EENS1_15EpilogueDefaultEEEEEvvEEEEvNT_6ParamsE --------------------------
	.section	.text._ZN7cutlass13device_kernelINS_4gemm6kernel13GemmUniversalIN4cute5tupleIJiiiiEEENS1_10collective13CollectiveMmaINS1_34MainloopSm90TmaGmmaWarpSpecializedILi3ENS5_IJNS4_1CILi1EEESB_SB_EEENS1_35KernelTmaWarpSpecializedCooperativeEEENS5_IJNSA_ILi128EEESF_NSA_ILi64EEEEEENS_6half_tENS5_IJlSB_lEEESI_SJ_NS4_8TiledMMAINS4_8MMA_AtomIJNS4_4SM904GMMA26MMA_64x128x16_F32F16F16_SSILNSN_5MajorE0ELSP_0ELNSN_7ScaleInE1ELSQ_1EEEEEENS4_6LayoutINS5_IJNSA_ILi2EEESB_SB_EEENS5_IJSB_NSA_ILi0EEESW_EEEEENS5_IJNS4_10UnderscoreESZ_SZ_EEEEENS4_13SM90_TMA_LOADENS4_14ComposedLayoutINS4_7SwizzleILi3ELi4ELi3EEENS4_18smem_ptr_flag_bitsILi16EEENST_INS5_IJNSA_ILi8EEESG_EEENS5_IJSG_SB_EEEEEEEvNS4_8identityES12_S1C_vS1D_EENS_8epilogue10collective6detail29Sm90TmaWarpSpecializedAdapterINS1G_15DefaultEpilogueISI_SJ_SJ_NS1F_6thread17LinearCombinationISI_Li1EffLNS1K_9ScaleType4KindE0ELNS_15FloatRoundStyleE2ESI_EENS1_15EpilogueDefaultEEEEEvvEEEEvNT_6ParamsE,"ax",@progbits
	.align	128
.text._ZN7cutlass13device_kernelINS_4gemm6kernel13GemmUniversalIN4cute5tupleIJiiiiEEENS1_10collective13CollectiveMmaINS1_34MainloopSm90TmaGmmaWarpSpecializedILi3ENS5_IJNS4_1CILi1EEESB_SB_EEENS1_35KernelTmaWarpSpecializedCooperativeEEENS5_IJNSA_ILi128EEESF_NSA_ILi64EEEEEENS_6half_tENS5_IJlSB_lEEESI_SJ_NS4_8TiledMMAINS4_8MMA_AtomIJNS4_4SM904GMMA26MMA_64x128x16_F32F16F16_SSILNSN_5MajorE0ELSP_0ELNSN_7ScaleInE1ELSQ_1EEEEEENS4_6LayoutINS5_IJNSA_ILi2EEESB_SB_EEENS5_IJSB_NSA_ILi0EEESW_EEEEENS5_IJNS4_10UnderscoreESZ_SZ_EEEEENS4_13SM90_TMA_LOADENS4_14ComposedLayoutINS4_7SwizzleILi3ELi4ELi3EEENS4_18smem_ptr_flag_bitsILi16EEENST_INS5_IJNSA_ILi8EEESG_EEENS5_IJSG_SB_EEEEEEEvNS4_8identityES12_S1C_vS1D_EENS_8epilogue10collective6detail29Sm90TmaWarpSpecializedAdapterINS1G_15DefaultEpilogueISI_SJ_SJ_NS1F_6thread17LinearCombinationISI_Li1EffLNS1K_9ScaleType4KindE0ELNS_15FloatRoundStyleE2ESI_EENS1_15EpilogueDefaultEEEEEvvEEEEvNT_6ParamsE:
        .type           _ZN7cutlass13device_kernelINS_4gemm6kernel13GemmUniversalIN4cute5tupleIJiiiiEEENS1_10collective13CollectiveMmaINS1_34MainloopSm90TmaGmmaWarpSpecializedILi3ENS5_IJNS4_1CILi1EEESB_SB_EEENS1_35KernelTmaWarpSpecializedCooperativeEEENS5_IJNSA_ILi128EEESF_NSA_ILi64EEEEEENS_6half_tENS5_IJlSB_lEEESI_SJ_NS4_8TiledMMAINS4_8MMA_AtomIJNS4_4SM904GMMA26MMA_64x128x16_F32F16F16_SSILNSN_5MajorE0ELSP_0ELNSN_7ScaleInE1ELSQ_1EEEEEENS4_6LayoutINS5_IJNSA_ILi2EEESB_SB_EEENS5_IJSB_NSA_ILi0EEESW_EEEEENS5_IJNS4_10UnderscoreESZ_SZ_EEEEENS4_13SM90_TMA_LOADENS4_14ComposedLayoutINS4_7SwizzleILi3ELi4ELi3EEENS4_18smem_ptr_flag_bitsILi16EEENST_INS5_IJNSA_ILi8EEESG_EEENS5_IJSG_SB_EEEEEEEvNS4_8identityES12_S1C_vS1D_EENS_8epilogue10collective6detail29Sm90TmaWarpSpecializedAdapterINS1G_15DefaultEpilogueISI_SJ_SJ_NS1F_6thread17LinearCombinationISI_Li1EffLNS1K_9ScaleType4KindE0ELNS_15FloatRoundStyleE2ESI_EENS1_15EpilogueDefaultEEEEEvvEEEEvNT_6ParamsE,@function
        .size           _ZN7cutlass13device_kernelINS_4gemm6kernel13GemmUniversalIN4cute5tupleIJiiiiEEENS1_10collective13CollectiveMmaINS1_34MainloopSm90TmaGmmaWarpSpecializedILi3ENS5_IJNS4_1CILi1EEESB_SB_EEENS1_35KernelTmaWarpSpecializedCooperativeEEENS5_IJNSA_ILi128EEESF_NSA_ILi64EEEEEENS_6half_tENS5_IJlSB_lEEESI_SJ_NS4_8TiledMMAINS4_8MMA_AtomIJNS4_4SM904GMMA26MMA_64x128x16_F32F16F16_SSILNSN_5MajorE0ELSP_0ELNSN_7ScaleInE1ELSQ_1EEEEEENS4_6LayoutINS5_IJNSA_ILi2EEESB_SB_EEENS5_IJSB_NSA_ILi0EEESW_EEEEENS5_IJNS4_10UnderscoreESZ_SZ_EEEEENS4_13SM90_TMA_LOADENS4_14ComposedLayoutINS4_7SwizzleILi3ELi4ELi3EEENS4_18smem_ptr_flag_bitsILi16EEENST_INS5_IJNSA_ILi8EEESG_EEENS5_IJSG_SB_EEEEEEEvNS4_8identityES12_S1C_vS1D_EENS_8epilogue10collective6detail29Sm90TmaWarpSpecializedAdapterINS1G_15DefaultEpilogueISI_SJ_SJ_NS1F_6thread17LinearCombinationISI_Li1EffLNS1K_9ScaleType4KindE0ELNS_15FloatRoundStyleE2ESI_EENS1_15EpilogueDefaultEEEEEvvEEEEvNT_6ParamsE,(.L_x_192 - _ZN7cutlass13device_kernelINS_4gemm6kernel13GemmUniversalIN4cute5tupleIJiiiiEEENS1_10collective13CollectiveMmaINS1_34MainloopSm90TmaGmmaWarpSpecializedILi3ENS5_IJNS4_1CILi1EEESB_SB_EEENS1_35KernelTmaWarpSpecializedCooperativeEEENS5_IJNSA_ILi128EEESF_NSA_ILi64EEEEEENS_6half_tENS5_IJlSB_lEEESI_SJ_NS4_8TiledMMAINS4_8MMA_AtomIJNS4_4SM904GMMA26MMA_64x128x16_F32F16F16_SSILNSN_5MajorE0ELSP_0ELNSN_7ScaleInE1ELSQ_1EEEEEENS4_6LayoutINS5_IJNSA_ILi2EEESB_SB_EEENS5_IJSB_NSA_ILi0EEESW_EEEEENS5_IJNS4_10UnderscoreESZ_SZ_EEEEENS4_13SM90_TMA_LOADENS4_14ComposedLayoutINS4_7SwizzleILi3ELi4ELi3EEENS4_18smem_ptr_flag_bitsILi16EEENST_INS5_IJNSA_ILi8EEESG_EEENS5_IJSG_SB_EEEEEEEvNS4_8identityES12_S1C_vS1D_EENS_8epilogue10collective6detail29Sm90TmaWarpSpecializedAdapterINS1G_15DefaultEpilogueISI_SJ_SJ_NS1F_6thread17LinearCombinationISI_Li1EffLNS1K_9ScaleType4KindE0ELNS_15FloatRoundStyleE2ESI_EENS1_15EpilogueDefaultEEEEEvvEEEEvNT_6ParamsE)
        .other          _ZN7cutlass13device_kernelINS_4gemm6kernel13GemmUniversalIN4cute5tupleIJiiiiEEENS1_10collective13CollectiveMmaINS1_34MainloopSm90TmaGmmaWarpSpecializedILi3ENS5_IJNS4_1CILi1EEESB_SB_EEENS1_35KernelTmaWarpSpecializedCooperativeEEENS5_IJNSA_ILi128EEESF_NSA_ILi64EEEEEENS_6half_tENS5_IJlSB_lEEESI_SJ_NS4_8TiledMMAINS4_8MMA_AtomIJNS4_4SM904GMMA26MMA_64x128x16_F32F16F16_SSILNSN_5MajorE0ELSP_0ELNSN_7ScaleInE1ELSQ_1EEEEEENS4_6LayoutINS5_IJNSA_ILi2EEESB_SB_EEENS5_IJSB_NSA_ILi0EEESW_EEEEENS5_IJNS4_10UnderscoreESZ_SZ_EEEEENS4_13SM90_TMA_LOADENS4_14ComposedLayoutINS4_7SwizzleILi3ELi4ELi3EEENS4_18smem_ptr_flag_bitsILi16EEENST_INS5_IJNSA_ILi8EEESG_EEENS5_IJSG_SB_EEEEEEEvNS4_8identityES12_S1C_vS1D_EENS_8epilogue10collective6detail29Sm90TmaWarpSpecializedAdapterINS1G_15DefaultEpilogueISI_SJ_SJ_NS1F_6thread17LinearCombinationISI_Li1EffLNS1K_9ScaleType4KindE0ELNS_15FloatRoundStyleE2ESI_EENS1_15EpilogueDefaultEEEEEvvEEEEvNT_6ParamsE,@"STO_CUDA_ENTRY STV_DEFAULT"
_ZN7cutlass13device_kernelINS_4gemm6kernel13GemmUniversalIN4cute5tupleIJiiiiEEENS1_10collective13CollectiveMmaINS1_34MainloopSm90TmaGmmaWarpSpecializedILi3ENS5_IJNS4_1CILi1EEESB_SB_EEENS1_35KernelTmaWarpSpecializedCooperativeEEENS5_IJNSA_ILi128EEESF_NSA_ILi64EEEEEENS_6half_tENS5_IJlSB_lEEESI_SJ_NS4_8TiledMMAINS4_8MMA_AtomIJNS4_4SM904GMMA26MMA_64x128x16_F32F16F16_SSILNSN_5MajorE0ELSP_0ELNSN_7ScaleInE1ELSQ_1EEEEEENS4_6LayoutINS5_IJNSA_ILi2EEESB_SB_EEENS5_IJSB_NSA_ILi0EEESW_EEEEENS5_IJNS4_10UnderscoreESZ_SZ_EEEEENS4_13SM90_TMA_LOADENS4_14ComposedLayoutINS4_7SwizzleILi3ELi4ELi3EEENS4_18smem_ptr_flag_bitsILi16EEENST_INS5_IJNSA_ILi8EEESG_EEENS5_IJSG_SB_EEEEEEEvNS4_8identityES12_S1C_vS1D_EENS_8epilogue10collective6detail29Sm90TmaWarpSpecializedAdapterINS1G_15DefaultEpilogueISI_SJ_SJ_NS1F_6thread17LinearCombinationISI_Li1EffLNS1K_9ScaleType4KindE0ELNS_15FloatRoundStyleE2ESI_EENS1_15EpilogueDefaultEEEEEvvEEEEvNT_6ParamsE:
[----:B------:R-:W0:Y:S01]  /*0000*/  LDC R1, c[0x0][0x28] ;  /* 0x00000a00ff017b82 */ /* 0x000e220000000800 */
[----:B------:R-:W1:Y:S01]  /*0010*/  S2R R3, SR_TID.X ;  /* 0x0000000000037919 */ /* 0x000e620000002100 */
[----:B------:R-:W-:Y:S01]  /*0020*/  ELECT P0, URZ, PT ;  /* 0x00000000003f782f */ /* 0x000fe20003800000 */
[----:B------:R-:W-:Y:S01]  /*0030*/  BSSY B0, `(.L_x_0) ;  /* 0x000000f000007945 */ /* 0x000fe20003800000 */
[--C-:B-1----:R-:W-:Y:S02]  /*0040*/  SHF.R.U32.HI R0, RZ, 0x5, R3.reuse ;  /* 0x00000005ff007819 */ /* 0x102fe40000011603 */
[----:B------:R-:W-:-:S03]  /*0050*/  SHF.R.U32.HI R14, RZ, 0x7, R3 ;  /* 0x00000007ff0e7819 */ /* 0x000fc60000011603 */
[----:B------:R-:W1:Y:S04]  /*0060*/  SHFL.IDX PT, R4, R0, RZ, 0x1f ;  /* 0x00001fff00047589 */ /* 0x000e6800000e0000 */
[----:B------:R2:W3:Y:S01]  /*0070*/  SHFL.IDX PT, R10, R14, RZ, 0x1f ;  /* 0x00001fff0e0a7589 */ /* 0x0004e200000e0000 */
[----:B-1----:R-:W-:-:S13]  /*0080*/  ISETP.NE.OR P0, PT, R4, RZ, !P0 ;  /* 0x000000ff0400720c */ /* 0x002fda0004705670 */
[----:B0-23--:R-:W-:Y:S05]  /*0090*/  @P0 BRA `(.L_x_1) ;  /* 0x0000000000200947 */ /* 0x00dfea0003800000 */
[----:B------:R-:W-:Y:S02]  /*00a0*/  ULDC.64 UR4, c[0x0][0x198] ;  /* 0x0000660000047ab9 */ /* 0x000fe40000000a00 */
[----:B------:R-:W-:Y:S02]  /*00b0*/  UIADD3 UR6, UP0, UR4, 0xf0, URZ ;  /* 0x000000f004067890 */ /* 0x000fe4000ff1e03f */
[----:B------:R-:W-:Y:S02]  /*00c0*/  UIADD3 UR4, UP1, UR4, 0x1f0, URZ ;  /* 0x000001f004047890 */ /* 0x000fe4000ff3e03f */
[----:B------:R-:W-:Y:S02]  /*00d0*/  UIADD3.X UR7, URZ, UR5, URZ, UP0, !UPT ;  /* 0x000000053f077290 */ /* 0x000fe400087fe43f */
[----:B------:R-:W-:-:S07]  /*00e0*/  UIADD3.X UR5, URZ, UR5, URZ, UP1, !UPT ;  /* 0x000000053f057290 */ /* 0x000fce0008ffe43f */
[----:B------:R0:W-:Y:S02]  /*00f0*/  UTMACCTL.PF [UR6] ;  /* 0x00000000060079b9 */ /* 0x0001e40008040000 */
[----:B------:R0:W-:Y:S02]  /*0100*/  UTMACCTL.PF [UR4] ;  /* 0x00000000040079b9 */ /* 0x0001e40008040000 */
[----:B0-----:R-:W-:Y:S01]  /*0110*/  NOP ;  /* 0x0000000000007918 */ /* 0x001fe20000000000 */
.L_x_1:
[----:B------:R-:W-:Y:S05]  /*0120*/  BSYNC B0 ;  /* 0x0000000000007941 */ /* 0x000fea0003800000 */
.L_x_0:
[----:B------:R-:W0:Y:S02]  /*0130*/  SHFL.IDX PT, R2, R0, RZ, 0x1f ;  /* 0x00001fff00027589 */ /* 0x000e2400000e0000 */
[----:B0-----:R-:W-:-:S13]  /*0140*/  ISETP.NE.AND P0, PT, R2, RZ, PT ;  /* 0x000000ff0200720c */ /* 0x001fda0003f05270 */
[----:B------:R-:W-:Y:S05]  /*0150*/  @P0 BRA `(.L_x_2) ;  /* 0x0000000000500947 */ /* 0x000fea0003800000 */
[----:B------:R-:W0:Y:S01]  /*0160*/  S2UR UR8, SR_CgaCtaId ;  /* 0x00000000000879c3 */ /* 0x000e220000008800 */
[----:B------:R-:W-:Y:S01]  /*0170*/  UMOV UR4, 0x400 ;  /* 0x0000040000047882 */ /* 0x000fe20000000000 */
[----:B------:R-:W-:Y:S01]  /*0180*/  UMOV UR5, 0x1 ;  /* 0x0000000100057882 */ /* 0x000fe20000000000 */
[----:B------:R-:W-:Y:S01]  /*0190*/  UMOV UR6, 0x100 ;  /* 0x0000010000067882 */ /* 0x000fe20000000000 */
[----:B------:R-:W-:Y:S01]  /*01a0*/  ELECT P0, URZ, PT ;  /* 0x00000000003f782f */ /* 0x000fe20003800000 */
[----:B------:R-:W-:-:S04]  /*01b0*/  UIADD3 UR6, -UR6, 0x100000, URZ ;  /* 0x0010000006067890 */ /* 0x000fc8000fffe13f */
[----:B------:R-:W-:Y:S02]  /*01c0*/  USHF.L.U32 UR7, UR6, 0xb, URZ ;  /* 0x0000000b06077899 */ /* 0x000fe4000800063f */
[----:B------:R-:W-:Y:S02]  /*01d0*/  USHF.L.U32 UR6, UR6, 0x1, URZ ;  /* 0x0000000106067899 */ /* 0x000fe4000800063f */
[----:B0-----:R-:W-:Y:S02]  /*01e0*/  ULEA UR8, UR8, UR4, 0x18 ;  /* 0x0000000408087291 */ /* 0x001fe4000f8ec03f */
[----:B------:R-:W-:-:S04]  /*01f0*/  UIADD3 UR4, -UR5, 0x100000, URZ ;  /* 0x0010000005047890 */ /* 0x000fc8000fffe13f */
[----:B------:R-:W-:Y:S02]  /*0200*/  USHF.L.U32 UR5, UR4, 0xb, URZ ;  /* 0x0000000b04057899 */ /* 0x000fe4000800063f */
[----:B------:R-:W-:Y:S01]  /*0210*/  USHF.L.U32 UR4, UR4, 0x1, URZ ;  /* 0x0000000104047899 */ /* 0x000fe2000800063f */
[----:B------:R-:W0:Y:S11]  /*0220*/  FENCE.VIEW.ASYNC.S ;  /* 0x00000000000073c6 */ /* 0x000e360000000000 */
[----:B0-----:R0:W1:Y:S01]  /*0230*/  SYNCS.EXCH.64 URZ, [UR8], UR4 ;  /* 0x00000004083f75b2 */ /* 0x0010620008000100 */
[----:B------:R0:W2:Y:S01]  /*0240*/  SYNCS.EXCH.64 URZ, [UR8+0x18], UR6 ;  /* 0x00001806083f75b2 */ /* 0x0000a20008000100 */
[----:B------:R0:W3:Y:S01]  /*0250*/  SYNCS.EXCH.64 URZ, [UR8+0x8], UR4 ;  /* 0x00000804083f75b2 */ /* 0x0000e20008000100 */
[----:B------:R0:W4:Y:S01]  /*0260*/  SYNCS.EXCH.64 URZ, [UR8+0x20], UR6 ;  /* 0x00002006083f75b2 */ /* 0x0001220008000100 */
[----:B------:R0:W0:Y:S01]  /*0270*/  SYNCS.EXCH.64 URZ, [UR8+0x10], UR4 ;  /* 0x00001004083f75b2 */ /* 0x0000220008000100 */
[----:B------:R0:W0:Y:S01]  /*0280*/  SYNCS.EXCH.64 URZ, [UR8+0x28], UR6 ;  /* 0x00002806083f75b2 */ /* 0x0000220008000100 */
[----:B------:R-:W-:Y:S01]  /*0290*/  NOP ;  /* 0x0000000000007918 */ /* 0x000fe20000000000 */
.L_x_2:
[----:B------:R-:W5:Y:S01]  /*02a0*/  SHFL.IDX PT, R0, R0, RZ, 0x1f ;  /* 0x00001fff00007589 */ /* 0x000f6200000e0000 */
[----:B------:R-:W-:Y:S01]  /*02b0*/  ELECT P0, URZ, PT ;  /* 0x00000000003f782f */ /* 0x000fe20003800000 */
[----:B------:R-:W1:Y:S01]  /*02c0*/  LDC R2, c[0x0][0x65c] ;  /* 0x00019700ff027b82 */ /* 0x000e620000000800 */
[----:B------:R-:W-:Y:S01]  /*02d0*/  SHF.R.S32.HI R7, RZ, 0x1f, R4 ;  /* 0x0000001fff077819 */ /* 0x000fe20000011404 */
[----:B------:R-:W2:Y:S01]  /*02e0*/  S2R R5, SR_CTAID.Y ;  /* 0x0000000000057919 */ /* 0x000ea20000002600 */
[----:B0-----:R-:W-:Y:S01]  /*02f0*/  UMOV UR4, 0x20 ;  /* 0x0000002000047882 */ /* 0x001fe20000000000 */
[----:B------:R-:W-:Y:S01]  /*0300*/  NOP ;  /* 0x0000000000007918 */ /* 0x000fe20000000000 */
[----:B------:R-:W-:Y:S01]  /*0310*/  LEA.HI R7, R7, R4, RZ, 0x2 ;  /* 0x0000000407077211 */ /* 0x000fe200078f10ff */
[----:B------:R-:W0:Y:S01]  /*0320*/  S2R R6, SR_CTAID.X ;  /* 0x0000000000067919 */ /* 0x000e220000002500 */
[----:B------:R-:W-:Y:S01]  /*0330*/  ISETP.NE.AND P2, PT, R10, RZ, PT ;  /* 0x000000ff0a00720c */ /* 0x000fe20003f45270 */
[----:B------:R-:W-:Y:S01]  /*0340*/  NOP ;  /* 0x0000000000007918 */ /* 0x000fe20000000000 */
[----:B------:R-:W-:-:S02]  /*0350*/  LOP3.LUT R7, R7, 0xfffffffc, RZ, 0xc0, !PT ;  /* 0xfffffffc07077812 */ /* 0x000fc400078ec0ff */
[----:B-----5:R-:W-:Y:S02]  /*0360*/  ISETP.NE.OR P0, PT, R0, RZ, !P0 ;  /* 0x000000ff0000720c */ /* 0x020fe40004705670 */
[----:B-1----:R-:W-:-:S04]  /*0370*/  ISETP.NE.AND P3, PT, R2, 0x1, PT ;  /* 0x000000010200780c */ /* 0x002fc80003f65270 */
[----:B------:R-:W-:Y:S01]  /*0380*/  P2R R0, PR, RZ, 0x8 ;  /* 0x00000008ff007803 */ /* 0x000fe20000000000 */
[----:B------:R-:W-:Y:S01]  /*0390*/  IMAD.IADD R0, R4, 0x1, -R7 ;  /* 0x0000000104007824 */ /* 0x000fe200078e0a07 */
[----:B------:R-:W-:Y:S01]  /*03a0*/  LOP3.LUT R4, R3, 0x7f, RZ, 0xc0, !PT ;  /* 0x0000007f03047812 */ /* 0x000fe200078ec0ff */
[----:B------:R-:W-:-:S03]  /*03b0*/  IMAD.MOV.U32 R7, RZ, RZ, RZ ;  /* 0x000000ffff077224 */ /* 0x000fc600078e00ff */
[----:B------:R-:W-:Y:S01]  /*03c0*/  ISETP.NE.AND P1, PT, R0, 0x3, PT ;  /* 0x000000030000780c */ /* 0x000fe20003f25270 */
[----:B------:R-:W-:Y:S01]  /*03d0*/  VOTEU.ALL UP0, P0 ;  /* 0x00000000003f7886 */ /* 0x000fe20000000000 */
[----:B------:R-:W-:Y:S01]  /*03e0*/  VOTEU.ALL UP1, P0 ;  /* 0x00000000003f7886 */ /* 0x000fe20000020000 */
[----:B------:R-:W0:Y:S01]  /*03f0*/  @P3 LDC R17, c[0x0][0x10] ;  /* 0x00000400ff113b82 */ /* 0x000e220000000800 */
[----:B--2---:R-:W-:Y:S02]  /*0400*/  @P3 IMAD.MOV.U32 R8, RZ, RZ, R5 ;  /* 0x000000ffff083224 */ /* 0x004fe400078e0005 */
[----:B------:R-:W-:Y:S01]  /*0410*/  @!UP0 UMOV UR6, 0x400 ;  /* 0x0000040000068882 */ /* 0x000fe20000000000 */
[----:B------:R-:W-:-:S04]  /*0420*/  @!UP0 UIADD3 UR4, -UR4, 0x100000, URZ ;  /* 0x0010000004048890 */ /* 0x000fc8000fffe13f */
[----:B------:R-:W-:Y:S02]  /*0430*/  @!UP0 USHF.L.U32 UR5, UR4, 0xb, URZ ;  /* 0x0000000b04058899 */ /* 0x000fe4000800063f */
[----:B------:R-:W-:Y:S01]  /*0440*/  @!UP0 USHF.L.U32 UR4, UR4, 0x1, URZ ;  /* 0x0000000104048899 */ /* 0x000fe2000800063f */
[----:B------:R-:W-:Y:S01]  /*0450*/  @P3 IMAD.MOV.U32 R9, RZ, RZ, RZ ;  /* 0x000000ffff093224 */ /* 0x000fe200078e00ff */
[----:B------:R-:W1:Y:S08]  /*0460*/  @!UP0 S2UR UR7, SR_CgaCtaId ;  /* 0x00000000000789c3 */ /* 0x000e700000008800 */
[----:B------:R-:W2:Y:S01]  /*0470*/  @!P3 LDC R11, c[0x0][0xc] ;  /* 0x00000300ff0bbb82 */ /* 0x000ea20000000800 */
[----:B0-----:R-:W-:Y:S01]  /*0480*/  @P3 IMAD.WIDE.U32 R16, R6, R17, R8 ;  /* 0x0000001106103225 */ /* 0x001fe200078e0008 */
[----:B-1----:R-:W-:Y:S01]  /*0490*/  @!UP0 ULEA UR8, UR7, UR6, 0x18 ;  /* 0x0000000607088291 */ /* 0x002fe2000f8ec03f */
[----:B------:R-:W-:-:S02]  /*04a0*/  VOTEU.ALL UP0, P0 ;  /* 0x00000000003f7886 */ /* 0x000fc40000000000 */
[----:B------:R-:W-:Y:S01]  /*04b0*/  ULDC UR6, c[0x0][0xc] ;  /* 0x0000030000067ab9 */ /* 0x000fe20000000800 */
[----:B------:R-:W-:Y:S01]  /*04c0*/  ISETP.EQ.OR P0, PT, R0, RZ, !P1 ;  /* 0x000000ff0000720c */ /* 0x000fe20004f02670 */
[----:B------:R-:W-:-:S03]  /*04d0*/  ULDC UR7, c[0x0][0x10] ;  /* 0x0000040000077ab9 */ /* 0x000fc60000000800 */
[C---:B------:R-:W-:Y:S01]  /*04e0*/  ISETP.EQ.AND P0, PT, R10.reuse, RZ, P0 ;  /* 0x000000ff0a00720c */ /* 0x040fe20000702270 */
[----:B------:R-:W-:Y:S02]  /*04f0*/  VIADD R10, R10, 0xffffffff ;  /* 0xffffffff0a0a7836 */ /* 0x000fe40000000000 */
[----:B--2---:R-:W-:Y:S01]  /*0500*/  @!P3 IMAD.WIDE.U32 R8, R11, R5, R6 ;  /* 0x000000050b08b225 */ /* 0x004fe200078e0006 */
[----:B------:R-:W0:Y:S02]  /*0510*/  FENCE.VIEW.ASYNC.S ;  /* 0x00000000000073c6 */ /* 0x000e240000000000 */
[----:B0-----:R-:W3:Y:S01]  /*0520*/  @!UP0 SYNCS.EXCH.64 URZ, [UR8+0x40], UR4 ;  /* 0x00004004083f85b2 */ /* 0x001ee20008000100 */
[----:B------:R-:W-:Y:S01]  /*0530*/  SEL R18, RZ, 0x1, !P0 ;  /* 0x00000001ff127807 */ /* 0x000fe20004000000 */
[----:B------:R-:W-:Y:S01]  /*0540*/  @P3 IMAD.MOV.U32 R11, RZ, RZ, RZ ;  /* 0x000000ffff0b3224 */ /* 0x000fe200078e00ff */
[----:B------:R-:W-:Y:S01]  /*0550*/  ISETP.GE.U32.AND P1, PT, R10, 0x2, PT ;  /* 0x000000020a00780c */ /* 0x000fe20003f26070 */
[----:B------:R-:W-:-:S02]  /*0560*/  @!P3 IMAD.MOV.U32 R16, RZ, RZ, R8 ;  /* 0x000000ffff10b224 */ /* 0x000fc400078e0008 */
[----:B------:R-:W-:Y:S01]  /*0570*/  @P3 IMAD.IADD R17, R17, 0x1, R11 ;  /* 0x0000000111113824 */ /* 0x000fe200078e020b */
[----:B------:R-:W-:Y:S01]  /*0580*/  SEL R18, R18, 0x2, P1 ;  /* 0x0000000212127807 */ /* 0x000fe20000800000 */
[----:B------:R-:W-:Y:S01]  /*0590*/  @!P3 IMAD.MOV.U32 R17, RZ, RZ, R9 ;  /* 0x000000ffff11b224 */ /* 0x000fe200078e0009 */
[----:B------:R0:W3:Y:S01]  /*05a0*/  @!UP1 SYNCS.EXCH.64 URZ, [UR8+0x48], UR4 ;  /* 0x00004804083f95b2 */ /* 0x0000e20008000100 */
[----:B------:R-:W-:Y:S01]  /*05b0*/  NOP ;  /* 0x0000000000007918 */ /* 0x000fe20000000000 */
[----:B0-----:R-:W-:-:S03]  /*05c0*/  UIMAD.WIDE.U32 UR4, UR6, UR7, URZ ;  /* 0x00000007060472a5 */ /* 0x001fc6000f8e003f */
[----:B------:R-:W-:Y:S02]  /*05d0*/  ULDC UR6, c[0x0][0x14] ;  /* 0x0000050000067ab9 */ /* 0x000fe40000000800 */
[----:B------:R-:W-:Y:S02]  /*05e0*/  UIMAD.WIDE.U32 UR36, UR4, UR6, URZ ;  /* 0x00000006042472a5 */ /* 0x000fe4000f8e003f */
[----:B------:R-:W-:-:S04]  /*05f0*/  UIMAD UR42, UR5, UR6, URZ ;  /* 0x00000006052a72a4 */ /* 0x000fc8000f8e023f */
[----:B------:R-:W-:Y:S01]  /*0600*/  UIADD3 UR42, UR37, UR42, URZ ;  /* 0x0000002a252a7290 */ /* 0x000fe2000fffe03f */
[----:B---34-:R-:W-:Y:S06]  /*0610*/  BAR.SYNC.DEFER_BLOCKING 0x0 ;  /* 0x0000000000007b1d */ /* 0x018fec0000010000 */
[----:B------:R-:W-:Y:S05]  /*0620*/  @!P2 BRA `(.L_x_3) ;  /* 0x0000005c00b0a947 */ /* 0x000fea0003800000 */
[----:B------:R-:W-:-:S13]  /*0630*/  ISETP.GT.U32.AND P0, PT, R10, 0x1, PT ;  /* 0x000000010a00780c */ /* 0x000fda0003f04070 */
[----:B------:R-:W-:Y:S05]  /*0640*/  @P0 EXIT ;  /* 0x000000000000094d */ /* 0x000fea0003800000 */
[----:B------:R-:W-:Y:S01]  /*0650*/  ULDC.64 UR4, c[0x0][0x650] ;  /* 0x0001940000047ab9 */ /* 0x000fe20000000a00 */
[----:B------:R-:W-:Y:S01]  /*0660*/  PRMT R0, RZ, 0x7610, R0 ;  /* 0x00007610ff007816 */ /* 0x000fe20000000000 */
[----:B------:R-:W-:Y:S01]  /*0670*/  IMAD.MOV.U32 R101, RZ, RZ, -0x1 ;  /* 0xffffffffff657424 */ /* 0x000fe200078e00ff */
[----:B------:R-:W-:Y:S01]  /*0680*/  ISETP.GE.U32.AND P0, PT, R16, UR4, PT ;  /* 0x0000000410007c0c */ /* 0x000fe2000bf06070 */
[----:B------:R-:W-:Y:S02]  /*0690*/  IMAD.MOV.U32 R100, RZ, RZ, -0x1 ;  /* 0xffffffffff647424 */ /* 0x000fe400078e00ff */
[----:B------:R-:W-:Y:S01]  /*06a0*/  IMAD.MOV.U32 R99, RZ, RZ, -0x1 ;  /* 0xffffffffff637424 */ /* 0x000fe200078e00ff */
[----:B------:R-:W-:-:S13]  /*06b0*/  ISETP.GE.U32.AND.EX P0, PT, R17, UR5, PT, P0 ;  /* 0x0000000511007c0c */ /* 0x000fda000bf06100 */
[----:B------:R-:W-:Y:S05]  /*06c0*/  @P0 BRA `(.L_x_4) ;  /* 0x0000000400540947 */ /* 0x000fea0003800000 */
[----:B------:R-:W0:Y:S01]  /*06d0*/  LDC.64 R20, c[0x0][0x628] ;  /* 0x00018a00ff147b82 */ /* 0x000e220000000a00 */
[----:B------:R-:W-:Y:S02]  /*06e0*/  IMAD.MOV.U32 R8, RZ, RZ, R16 ;  /* 0x000000ffff087224 */ /* 0x000fe400078e0010 */
[----:B------:R-:W-:-:S05]  /*06f0*/  IMAD.MOV.U32 R9, RZ, RZ, R17 ;  /* 0x000000ffff097224 */ /* 0x000fca00078e0011 */
[----:B------:R-:W1:Y:S08]  /*0700*/  LDC R0, c[0x0][0x630] ;  /* 0x00018c00ff007b82 */ /* 0x000e700000000800 */
[----:B------:R-:W2:Y:S01]  /*0710*/  LDC.64 R22, c[0x0][0x620] ;  /* 0x00018800ff167b82 */ /* 0x000ea20000000a00 */
[----:B0-----:R-:W-:-:S04]  /*0720*/  ISETP.NE.U32.AND P0, PT, R20, RZ, PT ;  /* 0x000000ff1400720c */ /* 0x001fc80003f05070 */
[----:B------:R-:W-:-:S13]  /*0730*/  ISETP.NE.AND.EX P0, PT, R21, RZ, PT, P0 ;  /* 0x000000ff1500720c */ /* 0x000fda0003f05300 */
[----:B-12---:R-:W-:Y:S05]  /*0740*/  @!P0 BRA `(.L_x_5) ;  /* 0x0000000000288947 */ /* 0x006fea0003800000 */
[----:B------:R-:W0:Y:S02]  /*0750*/  LDC R13, c[0x0][0x634] ;  /* 0x00018d00ff0d7b82 */ /* 0x000e240000000800 */
[----:B0-----:R-:W-:-:S05]  /*0760*/  IADD3 R13, P0, R16, R13, RZ ;  /* 0x0000000d100d7210 */ /* 0x001fca0007f1e0ff */
[----:B------:R-:W-:-:S04]  /*0770*/  IMAD.X R15, RZ, RZ, R17, P0 ;  /* 0x000000ffff0f7224 */ /* 0x000fc800000e0611 */
[----:B------:R-:W-:-:S04]  /*0780*/  IMAD.WIDE.U32 R8, R15, R20, RZ ;  /* 0x000000140f087225 */ /* 0x000fc800078e00ff */
[----:B------:R-:W-:-:S04]  /*0790*/  IMAD.WIDE.U32 R10, P0, R13, R21, R8 ;  /* 0x000000150d0a7225 */ /* 0x000fc80007800008 */
[----:B------:R-:W-:-:S04]  /*07a0*/  IMAD.WIDE.U32 R8, R13, R20, RZ ;  /* 0x000000140d087225 */ /* 0x000fc800078e00ff */
[----:B------:R-:W-:Y:S01]  /*07b0*/  IMAD.X R13, RZ, RZ, RZ, P0 ;  /* 0x000000ffff0d7224 */ /* 0x000fe200000e06ff */
[----:B------:R-:W-:Y:S01]  /*07c0*/  IADD3 RZ, P0, R9, R10, RZ ;  /* 0x0000000a09ff7210 */ /* 0x000fe20007f1e0ff */
[----:B------:R-:W-:-:S04]  /*07d0*/  IMAD.MOV.U32 R12, RZ, RZ, R11 ;  /* 0x000000ffff0c7224 */ /* 0x000fc800078e000b */
[----:B------:R-:W-:-:S08]  /*07e0*/  IMAD.WIDE.U32.X R8, R15, R21, R12, P0 ;  /* 0x000000150f087225 */ /* 0x000fd000000e040c */
.L_x_5:
[-CC-:B------:R-:W-:Y:S01]  /*07f0*/  SHF.R.U64 R99, R8, R0.reuse, R9.reuse ;  /* 0x0000000008637219 */ /* 0x180fe20000001209 */
[----:B------:R-:W0:Y:S01]  /*0800*/  LDC R12, c[0x0][0x618] ;  /* 0x00018600ff0c7b82 */ /* 0x000e220000000800 */
[----:B------:R-:W-:Y:S01]  /*0810*/  SHF.R.U32.HI R7, RZ, R0, R9 ;  /* 0x00000000ff077219 */ /* 0x000fe20000011609 */
[----:B------:R-:W-:Y:S01]  /*0820*/  ULDC UR4, c[0x0][0x150] ;  /* 0x0000540000047ab9 */ /* 0x000fe20000000800 */
[----:B------:R-:W-:Y:S02]  /*0830*/  IADD3 R11, P0, RZ, -R99, RZ ;  /* 0x80000063ff0b7210 */ /* 0x000fe40007f1e0ff */
[----:B------:R-:W-:-:S03]  /*0840*/  I2FP.F32.U32 R0, R6 ;  /* 0x0000000600007245 */ /* 0x000fc60000201000 */
[----:B------:R-:W1:Y:S01]  /*0850*/  LDC.64 R30, c[0x0][0x640] ;  /* 0x00019000ff1e7b82 */ /* 0x000e620000000a00 */
[----:B------:R-:W-:Y:S02]  /*0860*/  IMAD.X R13, RZ, RZ, ~R7, P0 ;  /* 0x000000ffff0d7224 */ /* 0x000fe400000e0e07 */
[----:B------:R-:W-:Y:S01]  /*0870*/  FMUL R0, R0, UR4 ;  /* 0x0000000400007c20 */ /* 0x000fe20008400000 */
[----:B------:R-:W-:Y:S01]  /*0880*/  IMAD.WIDE.U32 R8, R11, R22, R16 ;  /* 0x000000160b087225 */ /* 0x000fe200078e0010 */
[----:B------:R-:W-:-:S03]  /*0890*/  ULDC UR4, c[0x0][0x154] ;  /* 0x0000550000047ab9 */ /* 0x000fc60000000800 */
[----:B------:R-:W-:Y:S01]  /*08a0*/  IMAD R10, R13, R22, RZ ;  /* 0x000000160d0a7224 */ /* 0x000fe200078e02ff */
[----:B------:R-:W2:Y:S01]  /*08b0*/  LDC R7, c[0x0][0x144] ;  /* 0x00005100ff077b82 */ /* 0x000ea20000000800 */
[----:B------:R-:W3:Y:S02]  /*08c0*/  F2I.U32.TRUNC.NTZ R0, R0 ;  /* 0x0000000000007305 */ /* 0x000ee4000020f000 */
[----:B------:R-:W-:-:S04]  /*08d0*/  IMAD R11, R11, R23, R10 ;  /* 0x000000170b0b7224 */ /* 0x000fc800078e020a */
[----:B------:R-:W-:Y:S01]  /*08e0*/  IMAD.IADD R9, R9, 0x1, R11 ;  /* 0x0000000109097824 */ /* 0x000fe200078e020b */
[----:B------:R-:W4:Y:S01]  /*08f0*/  LDC R24, c[0x0][0x608] ;  /* 0x00018200ff187b82 */ /* 0x000f220000000800 */
[----:B------:R-:W-:-:S03]  /*0900*/  IMAD.MOV.U32 R11, RZ, RZ, -0x1 ;  /* 0xffffffffff0b7424 */ /* 0x000fc600078e00ff */
[-CC-:B0-----:R-:W-:Y:S02]  /*0910*/  SHF.R.U64 R22, R8, R12.reuse, R9.reuse ;  /* 0x0000000c08167219 */ /* 0x181fe40000001209 */
[----:B------:R-:W-:Y:S02]  /*0920*/  I2FP.F32.U32 R8, R5 ;  /* 0x0000000500087245 */ /* 0x000fe40000201000 */
[----:B------:R-:W0:Y:S01]  /*0930*/  LDC R28, c[0x0][0x658] ;  /* 0x00019600ff1c7b82 */ /* 0x000e220000000800 */
[----:B-1----:R-:W-:Y:S01]  /*0940*/  ISETP.NE.U32.AND P0, PT, R30, RZ, PT ;  /* 0x000000ff1e00720c */ /* 0x002fe20003f05070 */
[----:B---3--:R-:W-:Y:S02]  /*0950*/  IMAD.MOV R10, RZ, RZ, -R0 ;  /* 0x000000ffff0a7224 */ /* 0x008fe400078e0a00 */
[----:B------:R-:W-:Y:S01]  /*0960*/  FMUL R8, R8, UR4 ;  /* 0x0000000408087c20 */ /* 0x000fe20008400000 */
[----:B------:R-:W-:Y:S02]  /*0970*/  SHF.R.U32.HI R9, RZ, R12, R9 ;  /* 0x0000000cff097219 */ /* 0x000fe40000011609 */
[----:B------:R-:W-:Y:S01]  /*0980*/  ISETP.NE.AND.EX P0, PT, R31, RZ, PT, P0 ;  /* 0x000000ff1f00720c */ /* 0x000fe20003f05300 */
[----:B------:R1:W3:Y:S01]  /*0990*/  F2I.U32.TRUNC.NTZ R15, R8 ;  /* 0x00000008000f7305 */ /* 0x0002e2000020f000 */
[----:B------:R-:W1:Y:S01]  /*09a0*/  LDC R20, c[0x0][0x148] ;  /* 0x00005200ff147b82 */ /* 0x000e620000000800 */
[----:B--2---:R-:W-:-:S07]  /*09b0*/  IMAD R0, R7, R10, R6 ;  /* 0x0000000a07007224 */ /* 0x004fce00078e0206 */
[----:B------:R-:W2:Y:S01]  /*09c0*/  LDC R26, c[0x0][0x600] ;  /* 0x00018000ff1a7b82 */ /* 0x000ea20000000800 */
[-CC-:B----4-:R-:W-:Y:S02]  /*09d0*/  SHF.R.U64 R32, R22, R24.reuse, R9.reuse ;  /* 0x0000001816207219 */ /* 0x190fe40000001209 */
[----:B------:R-:W-:Y:S01]  /*09e0*/  SHF.R.U32.HI R7, RZ, R24, R9 ;  /* 0x00000018ff077219 */ /* 0x000fe20000011609 */
[----:B------:R-:W-:-:S04]  /*09f0*/  IMAD.MOV.U32 R9, RZ, RZ, 0x1 ;  /* 0x00000001ff097424 */ /* 0x000fc800078e00ff */
[----:B------:R-:W4:Y:S01]  /*0a00*/  LDC R21, c[0x0][0x648] ;  /* 0x00019200ff157b82 */ /* 0x000f220000000800 */
[-C--:B0-----:R-:W-:Y:S02]  /*0a10*/  SHF.L.U32 R6, R11, R28.reuse, RZ ;  /* 0x0000001c0b067219 */ /* 0x081fe400000006ff */
[--C-:B------:R-:W-:Y:S02]  /*0a20*/  SHF.R.U64 R24, R32, R28, R7.reuse ;  /* 0x0000001c20187219 */ /* 0x100fe40000001207 */
[----:B------:R-:W-:Y:S02]  /*0a30*/  LOP3.LUT R13, RZ, R6, RZ, 0x33, !PT ;  /* 0x00000006ff0d7212 */ /* 0x000fe400078e33ff */
[-C--:B------:R-:W-:Y:S01]  /*0a40*/  SHF.R.U32.HI R7, RZ, R28.reuse, R7 ;  /* 0x0000001cff077219 */ /* 0x080fe20000011607 */
[----:B------:R-:W0:Y:S01]  /*0a50*/  LDC R23, c[0x0][0x638] ;  /* 0x00018e00ff177b82 */ /* 0x000e220000000800 */
[----:B------:R-:W-:Y:S01]  /*0a60*/  SHF.L.U32 R12, R9, R28, RZ ;  /* 0x0000001c090c7219 */ /* 0x000fe200000006ff */
[----:B------:R-:W-:-:S06]  /*0a70*/  IMAD.MOV.U32 R6, RZ, RZ, R24 ;  /* 0x000000ffff067224 */ /* 0x000fcc00078e0018 */
[----:B------:R-:W0:Y:S01]  /*0a80*/  LDC R101, c[0x0][0x610] ;  /* 0x00018400ff657b82 */ /* 0x000e220000000800 */
[----:B-1-3--:R-:W-:Y:S05]  /*0a90*/  @!P0 BRA `(.L_x_6) ;  /* 0x0000000000288947 */ /* 0x00afea0003800000 */
[----:B------:R-:W1:Y:S02]  /*0aa0*/  LDC R11, c[0x0][0x64c] ;  /* 0x00019300ff0b7b82 */ /* 0x000e640000000800 */
[----:B-1----:R-:W-:-:S05]  /*0ab0*/  IADD3 R11, P0, R24, R11, RZ ;  /* 0x0000000b180b7210 */ /* 0x002fca0007f1e0ff */
        /* <DEDUP_REMOVED lines=8> */
.L_x_6:
[----:B----4-:R-:W-:Y:S01]  /*0b40*/  SHF.R.U64 R6, R6, R21, R7 ;  /* 0x0000001506067219 */ /* 0x010fe20000001207 */
[----:B--2---:R-:W-:Y:S01]  /*0b50*/  VIADD R7, R26, 0xffffffff ;  /* 0xffffffff1a077836 */ /* 0x004fe20000000000 */
[----:B------:R-:W-:Y:S01]  /*0b60*/  LOP3.LUT R13, R32, R13, RZ, 0xc0, !PT ;  /* 0x0000000d200d7212 */ /* 0x000fe200078ec0ff */
[----:B------:R-:W-:Y:S02]  /*0b70*/  IMAD.MOV R15, RZ, RZ, -R15 ;  /* 0x000000ffff0f7224 */ /* 0x000fe400078e0a0f */
[----:B------:R-:W-:Y:S02]  /*0b80*/  IMAD.MOV R8, RZ, RZ, -R6 ;  /* 0x000000ffff087224 */ /* 0x000fe400078e0a06 */
[----:B------:R-:W-:Y:S01]  /*0b90*/  IMAD R13, R12, R6, R13 ;  /* 0x000000060c0d7224 */ /* 0x000fe200078e020d */
[----:B------:R-:W-:Y:S01]  /*0ba0*/  LOP3.LUT R6, R22, R7, RZ, 0xc0, !PT ;  /* 0x0000000716067212 */ /* 0x000fe200078ec0ff */
[----:B------:R-:W-:Y:S02]  /*0bb0*/  @P3 IMAD R0, R20, R15, R5 ;  /* 0x0000000f14003224 */ /* 0x000fe400078e0205 */
[----:B0-----:R-:W-:-:S02]  /*0bc0*/  IMAD R5, R8, R23, R24 ;  /* 0x0000001708057224 */ /* 0x001fc400078e0218 */
[----:B------:R-:W-:Y:S02]  /*0bd0*/  IMAD R101, R13, R101, R0 ;  /* 0x000000650d657224 */ /* 0x000fe400078e0200 */
[----:B------:R-:W-:Y:S02]  /*0be0*/  IMAD R6, R5, R26, R6 ;  /* 0x0000001a05067224 */ /* 0x000fe400078e0206 */
[----:B------:R-:W-:-:S03]  /*0bf0*/  IMAD.MOV.U32 R0, RZ, RZ, 0x1 ;  /* 0x00000001ff007424 */ /* 0x000fc600078e00ff */
[----:B------:R-:W-:Y:S02]  /*0c00*/  SEL R100, R6, R101, !P3 ;  /* 0x0000006506647207 */ /* 0x000fe40005800000 */
[----:B------:R-:W-:-:S07]  /*0c10*/  SEL R101, R101, R6, !P3 ;  /* 0x0000000665657207 */ /* 0x000fce0005800000 */
.L_x_4:
[----:B------:R-:W-:-:S08]  /*0c20*/  NOP ;  /* 0x0000000000007918 */ /* 0x000fd00000000000 */
[----:B------:R-:W0:Y:S02]  /*0c30*/  USETMAXREG.TRY_ALLOC.CTAPOOL UP0, 0xe8 ;  /* 0x000000e8000079c8 */ /* 0x000e240008000600 */
[----:B0-----:R-:W-:-:S13]  /*0c40*/  PLOP3.LUT P0, PT, PT, PT, UP0, 0x80, 0x0 ;  /* 0x000000000000781c */ /* 0x001fda0003f0f008 */
[----:B------:R-:W-:Y:S05]  /*0c50*/  @!P0 BRA `(.L_x_4) ;  /* 0xfffffffc00f08947 */ /* 0x000fea000383ffff */
[----:B------:R-:W-:Y:S01]  /*0c60*/  ULDC.64 UR4, c[0x0][0x598] ;  /* 0x0001660000047ab9 */ /* 0x000fe20000000a00 */
[----:B------:R-:W-:Y:S01]  /*0c70*/  ULDC.64 UR38, c[0x0][0x208] ;  /* 0x0000820000267ab9 */ /* 0x000fe20000000a00 */
[----:B------:R-:W-:-:S04]  /*0c80*/  ISETP.NE.U32.AND P0, PT, RZ, UR4, PT ;  /* 0x00000004ff007c0c */ /* 0x000fc8000bf05070 */
[----:B------:R-:W-:-:S13]  /*0c90*/  ISETP.NE.AND.EX P0, PT, RZ, UR5, PT, P0 ;  /* 0x00000005ff007c0c */ /* 0x000fda000bf05300 */
[----:B------:R-:W-:Y:S05]  /*0ca0*/  @!P0 BRA `(.L_x_7) ;  /* 0x00000000001c8947 */ /* 0x000fea0003800000 */
[----:B------:R-:W0:Y:S02]  /*0cb0*/  LDC.64 R6, c[0x0][0x598] ;  /* 0x00016600ff067b82 */ /* 0x000e240000000a00 */
[----:B0-----:R-:W2:Y:S02]  /*0cc0*/  LDG.E.64 R6, desc[UR38][R6.64] ;  /* 0x0000002606067981 */ /* 0x001ea4000c1e1b00 */
[----:B--2---:R-:W-:-:S04]  /*0cd0*/  ISETP.NE.U32.AND P0, PT, R6, RZ, PT ;  /* 0x000000ff0600720c */ /* 0x004fc80003f05070 */
[----:B------:R-:W-:-:S13]  /*0ce0*/  ISETP.NE.AND.EX P0, PT, R7, RZ, PT, P0 ;  /* 0x000000ff0700720c */ /* 0x000fda0003f05300 */
[----:B------:R-:W-:Y:S05]  /*0cf0*/  @!P0 BRA `(.L_x_7) ;  /* 0x0000000000088947 */ /* 0x000fea0003800000 */
[----:B------:R0:W5:Y:S01]  /*0d00*/  LD.E R19, desc[UR38][R6.64] ;  /* 0x0000002606137980 */ /* 0x000162000c101900 */
[----:B------:R-:W-:Y:S05]  /*0d10*/  BRA `(.L_x_8) ;  /* 0x0000000000247947 */ /* 0x000fea0003800000 */
.L_x_7:
[----:B------:R-:W-:Y:S02]  /*0d20*/  ULDC.64 UR4, c[0x0][0x588] ;  /* 0x0001620000047ab9 */ /* 0x000fe40000000a00 */
[----:B------:R-:W-:-:S04]  /*0d30*/  ISETP.NE.U32.AND P0, PT, RZ, UR4, PT ;  /* 0x00000004ff007c0c */ /* 0x000fc8000bf05070 */
[----:B------:R-:W-:-:S13]  /*0d40*/  ISETP.NE.AND.EX P0, PT, RZ, UR5, PT, P0 ;  /* 0x00000005ff007c0c */ /* 0x000fda000bf05300 */
[----:B------:R-:W-:Y:S05]  /*0d50*/  @!P0 BRA `(.L_x_9) ;  /* 0x00000000000c8947 */ /* 0x000fea0003800000 */
[----:B------:R-:W0:Y:S02]  /*0d60*/  LDC.64 R6, c[0x0][0x588] ;  /* 0x00016200ff067b82 */ /* 0x000e240000000a00 */
[----:B0-----:R1:W5:Y:S01]  /*0d70*/  LDG.E R19, desc[UR38][R6.64] ;  /* 0x0000002606137981 */ /* 0x001362000c1e1900 */
[----:B------:R-:W-:Y:S05]  /*0d80*/  BRA `(.L_x_8) ;  /* 0x0000000000087947 */ /* 0x000fea0003800000 */
.L_x_9:
[----:B------:R-:W-:Y:S02]  /*0d90*/  ULDC UR4, c[0x0][0x580] ;  /* 0x0001600000047ab9 */ /* 0x000fe40000000800 */
[----:B------:R-:W-:-:S07]  /*0da0*/  IMAD.U32 R19, RZ, RZ, UR4 ;  /* 0x00000004ff137e24 */ /* 0x000fce000f8e00ff */
.L_x_8:
[----:B------:R-:W-:Y:S02]  /*0db0*/  ULDC.64 UR4, c[0x0][0x5a0] ;  /* 0x0001680000047ab9 */ /* 0x000fe40000000a00 */
[----:B------:R-:W-:-:S04]  /*0dc0*/  ISETP.NE.U32.AND P0, PT, RZ, UR4, PT ;  /* 0x00000004ff007c0c */ /* 0x000fc8000bf05070 */
[----:B------:R-:W-:-:S13]  /*0dd0*/  ISETP.NE.AND.EX P0, PT, RZ, UR5, PT, P0 ;  /* 0x00000005ff007c0c */ /* 0x000fda000bf05300 */
[----:B------:R-:W-:Y:S05]  /*0de0*/  @!P0 BRA `(.L_x_10) ;  /* 0x00000000001c8947 */ /* 0x000fea0003800000 */
[----:B01----:R-:W0:Y:S02]  /*0df0*/  LDC.64 R6, c[0x0][0x5a0] ;  /* 0x00016800ff067b82 */ /* 0x003e240000000a00 */
[----:B0-----:R-:W2:Y:S02]  /*0e00*/  LDG.E.64 R6, desc[UR38][R6.64] ;  /* 0x0000002606067981 */ /* 0x001ea4000c1e1b00 */
[----:B--2---:R-:W-:-:S04]  /*0e10*/  ISETP.NE.U32.AND P0, PT, R6, RZ, PT ;  /* 0x000000ff0600720c */ /* 0x004fc80003f05070 */
[----:B------:R-:W-:-:S13]  /*0e20*/  ISETP.NE.AND.EX P0, PT, R7, RZ, PT, P0 ;  /* 0x000000ff0700720c */ /* 0x000fda0003f05300 */
[----:B------:R-:W-:Y:S05]  /*0e30*/  @!P0 BRA `(.L_x_10) ;  /* 0x0000000000088947 */ /* 0x000fea0003800000 */
[----:B------:R0:W5:Y:S01]  /*0e40*/  LD.E R88, desc[UR38][R6.64] ;  /* 0x0000002606587980 */ /* 0x000162000c101900 */
[----:B------:R-:W-:Y:S05]  /*0e50*/  BRA `(.L_x_11) ;  /* 0x0000000000247947 */ /* 0x000fea0003800000 */
.L_x_10:
[----:B------:R-:W-:Y:S02]  /*0e60*/  ULDC.64 UR4, c[0x0][0x590] ;  /* 0x0001640000047ab9 */ /* 0x000fe40000000a00 */
[----:B------:R-:W-:-:S04]  /*0e70*/  ISETP.NE.U32.AND P0, PT, RZ, UR4, PT ;  /* 0x00000004ff007c0c */ /* 0x000fc8000bf05070 */
[----:B------:R-:W-:-:S13]  /*0e80*/  ISETP.NE.AND.EX P0, PT, RZ, UR5, PT, P0 ;  /* 0x00000005ff007c0c */ /* 0x000fda000bf05300 */
[----:B------:R-:W-:Y:S05]  /*0e90*/  @!P0 BRA `(.L_x_12) ;  /* 0x00000000000c8947 */ /* 0x000fea0003800000 */
[----:B------:R-:W2:Y:S02]  /*0ea0*/  LDC.64 R88, c[0x0][0x590] ;  /* 0x00016400ff587b82 */ /* 0x000ea40000000a00 */
[----:B--2---:R2:W5:Y:S01]  /*0eb0*/  LDG.E R88, desc[UR38][R88.64] ;  /* 0x0000002658587981 */ /* 0x004562000c1e1900 */
[----:B------:R-:W-:Y:S05]  /*0ec0*/  BRA `(.L_x_11) ;  /* 0x0000000000087947 */ /* 0x000fea0003800000 */
.L_x_12:
[----:B------:R-:W-:Y:S02]  /*0ed0*/  ULDC UR4, c[0x0][0x584] ;  /* 0x0001610000047ab9 */ /* 0x000fe40000000800 */
[----:B------:R-:W-:-:S07]  /*0ee0*/  IMAD.U32 R88, RZ, RZ, UR4 ;  /* 0x00000004ff587e24 */ /* 0x000fce000f8e00ff */
.L_x_11:
[----:B------:R-:W-:-:S13]  /*0ef0*/  LOP3.LUT P0, RZ, R0, 0xff, RZ, 0xc0, !PT ;  /* 0x000000ff00ff7812 */ /* 0x000fda000780c0ff */
[----:B------:R-:W-:Y:S05]  /*0f00*/  @!P0 EXIT ;  /* 0x000000000000894d */ /* 0x000fea0003800000 */
[----:B------:R-:W3:Y:S01]  /*0f10*/  LDC R90, c[0x0][0x658] ;  /* 0x00019600ff5a7b82 */ /* 0x000ee20000000800 */
[----:B------:R-:W-:Y:S01]  /*0f20*/  ULDC.64 UR6, c[0x0][0x288] ;  /* 0x0000a20000067ab9 */ /* 0x000fe20000000a00 */
[----:B------:R-:W-:Y:S01]  /*0f30*/  LOP3.LUT R14, R14, 0x1, RZ, 0xc0, !PT ;  /* 0x000000010e0e7812 */ /* 0x000fe200078ec0ff */
[----:B------:R-:W-:Y:S01]  /*0f40*/  UIADD3 UR4, UR7, 0x3f, URZ ;  /* 0x0000003f07047890 */ /* 0x000fe2000fffe03f */
[----:B------:R-:W-:Y:S01]  /*0f50*/  SHF.R.U32.HI R0, RZ, 0x2, R3 ;  /* 0x00000002ff007819 */ /* 0x000fe20000011603 */
[----:B01----:R-:W-:Y:S01]  /*0f60*/  IMAD.MOV.U32 R7, RZ, RZ, -0x1 ;  /* 0xffffffffff077424 */ /* 0x003fe200078e00ff */
[----:B------:R-:W-:Y:S01]  /*0f70*/  SHF.R.U32.HI R4, RZ, 0x1, R4 ;  /* 0x00000001ff047819 */ /* 0x000fe20000011604 */
[----:B------:R-:W-:Y:S01]  /*0f80*/  USHF.R.S32.HI UR5, URZ, 0x1f, UR4 ;  /* 0x0000001f3f057899 */ /* 0x000fe20008011404 */
[----:B------:R-:W0:Y:S01]  /*0f90*/  LDC.64 R92, c[0x0][0x5c8] ;  /* 0x00017200ff5c7b82 */ /* 0x000e220000000a00 */
[----:B------:R-:W-:Y:S01]  /*0fa0*/  IMAD.SHL.U32 R5, R14, 0x40, RZ ;  /* 0x000000400e057824 */ /* 0x000fe200078e00ff */
[----:B------:R-:W-:Y:S01]  /*0fb0*/  LOP3.LUT R0, R0, 0x7, RZ, 0xc0, !PT ;  /* 0x0000000700007812 */ /* 0x000fe200078ec0ff */
[----:B------:R-:W-:Y:S01]  /*0fc0*/  ULEA.HI UR5, UR5, UR4, URZ, 0x6 ;  /* 0x0000000405057291 */ /* 0x000fe2000f8f303f */
[----:B------:R-:W-:Y:S01]  /*0fd0*/  LOP3.LUT R23, R4, 0x30, RZ, 0xc0, !PT ;  /* 0x0000003004177812 */ /* 0x000fe200078ec0ff */
[----:B------:R-:W-:Y:S01]  /*0fe0*/  IMAD.MOV.U32 R9, RZ, RZ, 0x1 ;  /* 0x00000001ff097424 */ /* 0x000fe200078e00ff */
[--C-:B------:R-:W-:Y:S01]  /*0ff0*/  LOP3.LUT R22, R5, 0x40, R0.reuse, 0xe2, !PT ;  /* 0x0000004005167812 */ /* 0x100fe200078ee200 */
[----:B------:R-:W-:Y:S01]  /*1000*/  USHF.R.S32.HI UR43, URZ, 0x6, UR5 ;  /* 0x000000063f2b7899 */ /* 0x000fe20008011405 */
[----:B------:R-:W1:Y:S01]  /*1010*/  LDC R95, c[0x0][0x600] ;  /* 0x00018000ff5f7b82 */ /* 0x000e620000000800 */
[-C--:B------:R-:W-:Y:S01]  /*1020*/  IADD3 R5, RZ, -R23.reuse, -R0 ;  /* 0x80000017ff057210 */ /* 0x080fe20007ffe800 */
[----:B------:R-:W-:Y:S01]  /*1030*/  IMAD.U32 R6, RZ, RZ, UR6 ;  /* 0x00000006ff067e24 */ /* 0x000fe2000f8e00ff */
[C---:B--2---:R-:W-:Y:S01]  /*1040*/  LOP3.LUT R89, R3.reuse, 0x3, RZ, 0xc0, !PT ;  /* 0x0000000303597812 */ /* 0x044fe200078ec0ff */
[----:B------:R-:W-:Y:S01]  /*1050*/  UISETP.LT.AND UP0, UPT, UR43, 0x1, UPT ;  /* 0x000000012b00788c */ /* 0x000fe2000bf01270 */
[----:B------:R-:W-:Y:S01]  /*1060*/  LOP3.LUT R94, R3, 0x80, RZ, 0xc0, !PT ;  /* 0x00000080035e7812 */ /* 0x000fe200078ec0ff */
[----:B------:R-:W-:Y:S01]  /*1070*/  IMAD R5, R14, -0x40, R5 ;  /* 0xffffffc00e057824 */ /* 0x000fe200078e0205 */
[----:B------:R-:W-:Y:S01]  /*1080*/  ULDC UR4, c[0x0][0x284] ;  /* 0x0000a10000047ab9 */ /* 0x000fe20000000800 */
[-C--:B---3--:R-:W-:Y:S01]  /*1090*/  SHF.L.U32 R7, R7, R90.reuse, RZ ;  /* 0x0000005a07077219 */ /* 0x088fe200000006ff */
[----:B------:R-:W-:Y:S01]  /*10a0*/  USEL UR44, UR43, 0x1, UP0 ;  /* 0x000000012b2c7887 */ /* 0x000fe20008000000 */
[----:B------:R-:W-:Y:S01]  /*10b0*/  LOP3.LUT R22, R22, R23, RZ, 0xfc, !PT ;  /* 0x0000001716167212 */ /* 0x000fe200078efcff */
[----:B------:R-:W-:Y:S01]  /*10c0*/  IMAD R89, R89, -0x2, R6 ;  /* 0xfffffffe59597824 */ /* 0x000fe200078e0206 */
[----:B------:R-:W-:Y:S01]  /*10d0*/  SHF.L.U32 R90, R9, R90, RZ ;  /* 0x0000005a095a7219 */ /* 0x000fe200000006ff */
[----:B------:R-:W-:Y:S01]  /*10e0*/  VIADD R97, R5, UR4 ;  /* 0x0000000405617c36 */ /* 0x000fe20008000000 */
[----:B------:R-:W-:Y:S01]  /*10f0*/  LOP3.LUT R98, R18, 0x1, RZ, 0xfc, !PT ;  /* 0x0000000112627812 */ /* 0x000fe200078efcff */
[----:B------:R-:W-:Y:S01]  /*1100*/  IMAD.MOV.U32 R23, RZ, RZ, RZ ;  /* 0x000000ffff177224 */ /* 0x000fe200078e00ff */
[C---:B0-----:R-:W-:Y:S01]  /*1110*/  SHF.L.U64.HI R91, R92.reuse, 0x3, R93 ;  /* 0x000000035c5b7819 */ /* 0x041fe2000001025d */
[----:B------:R-:W-:Y:S01]  /*1120*/  IMAD.SHL.U32 R92, R92, 0x8, RZ ;  /* 0x000000085c5c7824 */ /* 0x000fe200078e00ff */
[----:B------:R-:W-:Y:S01]  /*1130*/  SHF.R.U32.HI R94, RZ, 0x7, R94 ;  /* 0x00000007ff5e7819 */ /* 0x000fe2000001165e */
[----:B------:R-:W-:Y:S01]  /*1140*/  IMAD.SHL.U32 R93, R3, 0x2, RZ ;  /* 0x00000002035d7824 */ /* 0x000fe200078e00ff */
[----:B------:R-:W-:Y:S01]  /*1150*/  LOP3.LUT R96, RZ, R7, RZ, 0x33, !PT ;  /* 0x00000007ff607212 */ /* 0x000fe200078e33ff */
[----:B------:R-:W-:Y:S01]  /*1160*/  UIADD3 UR44, UR43, -UR44, URZ ;  /* 0x8000002c2b2c7290 */ /* 0x000fe2000fffe03f */
[----:B------:R-:W-:Y:S01]  /*1170*/  UMOV UR40, URZ ;  /* 0x0000003f00287c82 */ /* 0x000fe20008000000 */
[----:B-1----:R-:W-:Y:S01]  /*1180*/  VIADD R95, R95, 0xffffffff ;  /* 0xffffffff5f5f7836 */ /* 0x002fe20000000000 */
[----:B------:R-:W-:-:S09]  /*1190*/  UMOV UR41, URZ ;  /* 0x0000003f00297c82 */ /* 0x000fd20008000000 */
.L_x_158:
[----:B0-----:R-:W0:Y:S01]  /*11a0*/  SHFL.IDX PT, R0, R94, RZ, 0x1f ;  /* 0x00001fff5e007589 */ /* 0x001e2200000e0000 */
[----:B-1----:R-:W1:Y:S01]  /*11b0*/  S2UR UR7, SR_CgaCtaId ;  /* 0x00000000000779c3 */ /* 0x002e620000008800 */
[----:B------:R-:W-:Y:S01]  /*11c0*/  UMOV UR6, 0x400 ;  /* 0x0000040000067882 */ /* 0x000fe20000000000 */
[----:B0-----:R-:W-:Y:S01]  /*11d0*/  R2UR UR4, R0 ;  /* 0x00000000000472ca */ /* 0x001fe200000e0000 */
[----:B-1----:R-:W-:-:S12]  /*11e0*/  ULEA UR46, UR7, UR6, 0x18 ;  /* 0x00000006072e7291 */ /* 0x002fd8000f8ec03f */
[----:B------:R-:W-:-:S04]  /*11f0*/  ULEA.HI UR5, UR4, UR4, URZ, 0x1 ;  /* 0x0000000404057291 */ /* 0x000fc8000f8f083f */
[----:B------:R-:W-:-:S04]  /*1200*/  ULOP3.LUT UR5, UR5, 0x7fffe, URZ, 0xc0, !UPT ;  /* 0x0007fffe05057892 */ /* 0x000fc8000f8ec03f */
[----:B------:R-:W-:-:S03]  /*1210*/  UIADD3 UR5, UR4, -UR5, URZ ;  /* 0x8000000504057290 */ /* 0x000fc6000fffe03f */
[----:B------:R-:W-:Y:S01]  /*1220*/  ULDC UR4, c[0x0][0x28c] ;  /* 0x0000a30000047ab9 */ /* 0x000fe20000000800 */
[----:B------:R-:W-:Y:S01]  /*1230*/  ULEA UR5, UR5, UR46, 0xd ;  /* 0x0000002e05057291 */ /* 0x000fe2000f8e683f */
[----:B------:R-:W-:-:S03]  /*1240*/  ISETP.LT.AND P0, PT, RZ, UR4, PT ;  /* 0x00000004ff007c0c */ /* 0x000fc6000bf01270 */
[----:B------:R-:W-:-:S04]  /*1250*/  UIADD3 UR5, UR5, 0x100, URZ ;  /* 0x0000010005057890 */ /* 0x000fc8000fffe03f */
[----:B------:R-:W-:-:S04]  /*1260*/  USHF.R.U32.HI UR5, URZ, 0x4, UR5 ;  /* 0x000000043f057899 */ /* 0x000fc80008011605 */
[----:B------:R-:W-:-:S04]  /*1270*/  ULOP3.LUT UR5, UR5, 0x3fff, URZ, 0xc0, !UPT ;  /* 0x00003fff05057892 */ /* 0x000fc8000f8ec03f */
[----:B------:R-:W-:Y:S01]  /*1280*/  ULOP3.LUT UR45, UR5, 0x10000, URZ, 0xfc, !UPT ;  /* 0x00010000052d7892 */ /* 0x000fe2000f8efc3f */
[----:B--2345:R-:W-:Y:S11]  /*1290*/  @P0 BRA `(.L_x_13) ;  /* 0x0000000000400947 */ /* 0x03cff60003800000 */
[----:B------:R-:W-:Y:S01]  /*12a0*/  MOV R0, 0x0 ;  /* 0x0000000000007802 */ /* 0x000fe20000000f00 */
[----:B------:R-:W-:Y:S01]  /*12b0*/  ULDC.64 UR4, c[0x4][0x68] ;  /* 0x01001a0000047ab9 */ /* 0x000fe20000000a00 */
[----:B------:R-:W-:Y:S01]  /*12c0*/  ULDC.64 UR6, c[0x4][0x8] ;  /* 0x0100020000067ab9 */ /* 0x000fe20000000a00 */
[----:B------:R-:W-:Y:S01]  /*12d0*/  IMAD.U32 R4, RZ, RZ, UR4 ;  /* 0x00000004ff047e24 */ /* 0x000fe2000f8e00ff */
[----:B------:R0:W1:Y:S01]  /*12e0*/  LDC.64 R14, c[0x4][R0] ;  /* 0x01000000000e7b82 */ /* 0x0000620000000a00 */
[----:B------:R-:W-:Y:S01]  /*12f0*/  IMAD.U32 R5, RZ, RZ, UR5 ;  /* 0x00000005ff057e24 */ /* 0x000fe2000f8e00ff */
[----:B------:R-:W-:Y:S01]  /*1300*/  ULDC.64 UR4, c[0x4][0x70] ;  /* 0x01001c0000047ab9 */ /* 0x000fe20000000a00 */
[----:B------:R-:W-:Y:S02]  /*1310*/  IMAD.U32 R10, RZ, RZ, UR6 ;  /* 0x00000006ff0a7e24 */ /* 0x000fe4000f8e00ff */
[----:B------:R-:W-:Y:S02]  /*1320*/  IMAD.U32 R6, RZ, RZ, UR4 ;  /* 0x00000004ff067e24 */ /* 0x000fe4000f8e00ff */
[----:B------:R-:W-:-:S02]  /*1330*/  IMAD.U32 R7, RZ, RZ, UR5 ;  /* 0x00000005ff077e24 */ /* 0x000fc4000f8e00ff */
[----:B------:R-:W-:Y:S02]  /*1340*/  IMAD.U32 R11, RZ, RZ, UR7 ;  /* 0x00000007ff0b7e24 */ /* 0x000fe4000f8e00ff */
[----:B------:R-:W-:Y:S02]  /*1350*/  IMAD.MOV.U32 R8, RZ, RZ, 0x1e1 ;  /* 0x000001e1ff087424 */ /* 0x000fe400078e00ff */
[----:B------:R-:W-:Y:S02]  /*1360*/  IMAD.MOV.U32 R12, RZ, RZ, 0x1 ;  /* 0x00000001ff0c7424 */ /* 0x000fe400078e00ff */
[----:B0-----:R-:W-:-:S07]  /*1370*/  IMAD.MOV.U32 R13, RZ, RZ, RZ ;  /* 0x000000ffff0d7224 */ /* 0x001fce00078e00ff */
[----:B------:R-:W-:-:S07]  /*1380*/  LEPC R20, `(.L_x_13) ;  /* 0x000000001014794e */ /* 0x000fce0000000000 */
[----:B-1---5:R-:W-:Y:S05]  /*1390*/  CALL.ABS.NOINC R14 ;  /* 0x000000000e007343 */ /* 0x022fea0003c00000 */
.L_x_13:
[----:B------:R-:W-:-:S13]  /*13a0*/  ISETP.NE.AND P0, PT, R98, 0x3, PT ;  /* 0x000000036200780c */ /* 0x000fda0003f05270 */
[----:B------:R-:W-:Y:S05]  /*13b0*/  @!P0 BRA `(.L_x_14) ;  /* 0x0000000000048947 */ /* 0x000fea0003800000 */
[----:B------:R-:W-:Y:S01]  /*13c0*/  BPT.TRAP 0x1 ;  /* 0x000000040000795c */ /* 0x000fe20000300000 */
.L_x_14:
[----:B------:R-:W-:Y:S02]  /*13d0*/  IMAD.U32 R3, RZ, RZ, UR41 ;  /* 0x00000029ff037e24 */ /* 0x000fe4000f8e00ff */
[----:B------:R-:W-:-:S03]  /*13e0*/  IMAD.U32 R0, RZ, RZ, UR40 ;  /* 0x00000028ff007e24 */ /* 0x000fc6000f8e00ff */
[----:B------:R-:W-:Y:S02]  /*13f0*/  LEA R3, R3, UR46, 0x3 ;  /* 0x0000002e03037c11 */ /* 0x000fe4000f8e18ff */
[----:B------:R-:W-:-:S04]  /*1400*/  SHF.L.U32 R0, R0, 0x1f, RZ ;  /* 0x0000001f00007819 */ /* 0x000fc800000006ff */
[----:B------:R0:W1:Y:S01]  /*1410*/  SYNCS.PHASECHK.TRANS64.TRYWAIT P1, [R3+URZ], R0 ;  /* 0x00000000030075a7 */ /* 0x000062000802017f */
[----:B------:R-:W-:Y:S05]  /*1420*/  @!P0 BRA `(.L_x_15) ;  /* 0x0000000000048947 */ /* 0x000fea0003800000 */
[----:B------:R-:W-:Y:S01]  /*1430*/  BPT.TRAP 0x1 ;  /* 0x000000040000795c */ /* 0x000fe20000300000 */
.L_x_15:
[----:B------:R-:W-:-:S05]  /*1440*/  IMAD.U32 R4, RZ, RZ, UR44 ;  /* 0x0000002cff047e24 */ /* 0x000fca000f8e00ff */
[----:B------:R-:W-:Y:S01]  /*1450*/  ISETP.GE.AND P2, PT, R4, 0x1, PT ;  /* 0x000000010400780c */ /* 0x000fe20003f46270 */
[----:B-1----:R-:W-:-:S12]  /*1460*/  @P1 BRA `(.L_x_16) ;  /* 0x0000000000081947 */ /* 0x002fd80003800000 */
[----:B------:R-:W1:Y:S02]  /*1470*/  SYNCS.PHASECHK.TRANS64.TRYWAIT P1, [R3+URZ], R0 ;  /* 0x00000000030075a7 */ /* 0x000e64000802017f */
[----:B-1----:R-:W-:Y:S05]  /*1480*/  @!P1 BRA `(.L_x_17) ;  /* 0x00000064005c9947 */ /* 0x002fea0003800000 */
.L_x_16:
[----:B------:R-:W-:Y:S05]  /*1490*/  WARPSYNC.ALL ;  /* 0x0000000000007948 */ /* 0x000fea0003800000 */
[----:B------:R-:W-:Y:S01]  /*14a0*/  UIADD3 UR4, UR46, 0xc100, URZ ;  /* 0x0000c1002e047890 */ /* 0x000fe2000fffe03f */
[----:B------:R-:W-:Y:S01]  /*14b0*/  WARPGROUP.ARRIVE ;  /* 0x00000000000079c5 */ /* 0x000fe20000000000 */
[----:B------:R-:W-:Y:S02]  /*14c0*/  ULEA UR5, UR41, UR45, 0xa ;  /* 0x0000002d29057291 */ /* 0x000fe4000f8e503f */
[----:B------:R-:W-:Y:S01]  /*14d0*/  USHF.R.U32.HI UR4, URZ, 0x4, UR4 ;  /* 0x000000043f047899 */ /* 0x000fe20008011604 */
[----:B------:R-:W-:Y:S01]  /*14e0*/  UMOV UR9, 0x40000040 ;  /* 0x4000004000097882 */ /* 0x000fe20000000000 */
[----:B------:R-:W-:-:S02]  /*14f0*/  UMOV UR11, 0x40000040 ;  /* 0x40000040000b7882 */ /* 0x000fc40000000000 */
[----:B------:R-:W-:Y:S01]  /*1500*/  ULOP3.LUT UR4, UR4, 0x3fff, URZ, 0xc0, !UPT ;  /* 0x00003fff04047892 */ /* 0x000fe2000f8ec03f */
[----:B------:R-:W-:-:S03]  /*1510*/  UMOV UR8, UR5 ;  /* 0x0000000500087c82 */ /* 0x000fc60008000000 */
[----:B------:R-:W-:-:S04]  /*1520*/  ULOP3.LUT UR4, UR4, 0x10000, URZ, 0xfc, !UPT ;  /* 0x0001000004047892 */ /* 0x000fc8000f8efc3f */
[----:B------:R-:W-:-:S07]  /*1530*/  ULEA UR6, UR41, UR4, 0xa ;  /* 0x0000000429067291 */ /* 0x000fce000f8e503f */
[----:B------:R-:W-:Y:S02]  /*1540*/  UMOV UR10, UR6 ;  /* 0x00000006000a7c82 */ /* 0x000fe40008000000 */
[----:B------:R-:W-:Y:S01]  /*1550*/  HGMMA.64x128x16.F32 R24, gdesc[UR8], RZ, !UPT, gsb0 ;  /* 0x01e00000081879f0 */ /* 0x000fe2000c0008ff */
[----:B------:R-:W-:Y:S02]  /*1560*/  UIADD3 UR8, UR5, 0x2, URZ ;  /* 0x0000000205087890 */ /* 0x000fe4000fffe03f */
[----:B------:R-:W-:Y:S01]  /*1570*/  UIADD3 UR10, UR6, 0x2, URZ ;  /* 0x00000002060a7890 */ /* 0x000fe2000fffe03f */
[----:B------:R-:W-:Y:S01]  /*1580*/  UMOV UR9, 0x40000040 ;  /* 0x4000004000097882 */ /* 0x000fe20000000000 */
[----:B------:R-:W-:Y:S01]  /*1590*/  UMOV UR11, 0x40000040 ;  /* 0x40000040000b7882 */ /* 0x000fe20000000000 */
[----:B------:R-:W-:Y:S02]  /*15a0*/  WARPGROUP.DEPBAR.LE gsb0, 0x0 ;  /* 0x00008000000079c5 */ /* 0x000fe40000010000 */
[----:B------:R-:W-:-:S06]  /*15b0*/  WARPGROUP.ARRIVE ;  /* 0x00000000000079c5 */ /* 0x000fcc0000000000 */
[----:B------:R-:W-:Y:S01]  /*15c0*/  HGMMA.64x128x16.F32 R24, gdesc[UR8], R24, gsb0 ;  /* 0x01e00000081879f0 */ /* 0x000fe20008000818 */
        /* <DEDUP_REMOVED lines=13> */
[----:B------:R-:W-:Y:S03]  /*16a0*/  HGMMA.64x128x16.F32 R24, gdesc[UR8], R24, gsb0 ;  /* 0x01e00000081879f0 */ /* 0x000fe60008000818 */
[----:B------:R-:W-:Y:S02]  /*16b0*/  WARPGROUP.DEPBAR.LE gsb0, 0x0 ;  /* 0x00008000000079c5 */ /* 0x000fe40000010000 */
[----:B------:R-:W-:Y:S05]  /*16c0*/  @!P2 BRA `(.L_x_18) ;  /* 0x00000004001ca947 */ /* 0x000fea0003800000 */
[----:B------:R-:W-:Y:S01]  /*16d0*/  UIADD3 UR5, UR41, 0x1, URZ ;  /* 0x0000000129057890 */ /* 0x000fe2000fffe03f */
[----:B01----:R-:W-:-:S03]  /*16e0*/  IMAD.U32 R0, RZ, RZ, UR44 ;  /* 0x0000002cff007e24 */ /* 0x003fc6000f8e00ff */
[----:B------:R-:W-:-:S04]  /*16f0*/  UISETP.NE.AND UP0, UPT, UR5, 0x3, UPT ;  /* 0x000000030500788c */ /* 0x000fc8000bf05270 */
[----:B------:R-:W-:Y:S02]  /*1700*/  USEL UR6, URZ, 0x1, UP0 ;  /* 0x000000013f067887 */ /* 0x000fe40008000000 */
[----:B------:R-:W-:Y:S02]  /*1710*/  USEL UR5, UR5, URZ, UP0 ;  /* 0x0000003f05057287 */ /* 0x000fe40008000000 */
[----:B------:R-:W-:-:S06]  /*1720*/  ULOP3.LUT UR6, UR40, UR6, URZ, 0x3c, !UPT ;  /* 0x0000000628067292 */ /* 0x000fcc000f8e3c3f */
[----:B------:R-:W-:Y:S01]  /*1730*/  IMAD.U32 R5, RZ, RZ, UR6 ;  /* 0x00000006ff057e24 */ /* 0x000fe2000f8e00ff */
[----:B------:R-:W-:-:S06]  /*1740*/  UMOV UR6, UR41 ;  /* 0x0000002900067c82 */ /* 0x000fcc0008000000 */
.L_x_25:
[----:B01----:R-:W-:Y:S05]  /*1750*/  @!P0 BRA `(.L_x_19) ;  /* 0x0000000000048947 */ /* 0x003fea0003800000 */
[----:B------:R-:W-:Y:S01]  /*1760*/  BPT.TRAP 0x1 ;  /* 0x000000040000795c */ /* 0x000fe20000300000 */
.L_x_19:
[----:B------:R-:W0:Y:S01]  /*1770*/  S2UR UR8, SR_CgaCtaId ;  /* 0x00000000000879c3 */ /* 0x000e220000008800 */
[----:B------:R-:W-:Y:S01]  /*1780*/  UMOV UR7, 0x400 ;  /* 0x0000040000077882 */ /* 0x000fe20000000000 */
[----:B------:R-:W-:Y:S01]  /*1790*/  SHF.L.U32 R3, R5, 0x1f, RZ ;  /* 0x0000001f05037819 */ /* 0x000fe200000006ff */
[----:B0-----:R-:W-:-:S04]  /*17a0*/  ULEA UR13, UR8, UR7, 0x18 ;  /* 0x00000007080d7291 */ /* 0x001fc8000f8ec03f */
[----:B------:R-:W-:-:S09]  /*17b0*/  ULEA UR7, UR5, UR13, 0x3 ;  /* 0x0000000d05077291 */ /* 0x000fd2000f8e183f */
[----:B------:R0:W1:Y:S01]  /*17c0*/  SYNCS.PHASECHK.TRANS64.TRYWAIT P1, [UR7], R3 ;  /* 0x00000003ff0075a7 */ /* 0x0000620008020147 */
[----:B------:R-:W-:Y:S05]  /*17d0*/  @!P0 BRA `(.L_x_20) ;  /* 0x0000000000048947 */ /* 0x000fea0003800000 */
[----:B------:R-:W-:Y:S01]  /*17e0*/  BPT.TRAP 0x1 ;  /* 0x000000040000795c */ /* 0x000fe20000300000 */
.L_x_20:
[----:B-1----:R-:W-:Y:S05]  /*17f0*/  @P1 BRA `(.L_x_21) ;  /* 0x0000000000081947 */ /* 0x002fea0003800000 */
[----:B------:R-:W1:Y:S02]  /*1800*/  SYNCS.PHASECHK.TRANS64.TRYWAIT P1, [UR7], R3 ;  /* 0x00000003ff0075a7 */ /* 0x000e640008020147 */
[----:B-1----:R-:W-:Y:S05]  /*1810*/  @!P1 BRA `(.L_x_22) ;  /* 0x00000060008c9947 */ /* 0x002fea0003800000 */
.L_x_21:
[----:B------:R-:W-:Y:S01]  /*1820*/  ULEA UR7, UR5, UR45, 0xa ;  /* 0x0000002d05077291 */ /* 0x000fe2000f8e503f */
[----:B------:R-:W-:Y:S01]  /*1830*/  WARPGROUP.ARRIVE ;  /* 0x00000000000079c5 */ /* 0x000fe20000000000 */
[----:B------:R-:W-:Y:S01]  /*1840*/  ULEA UR12, UR5, UR4, 0xa ;  /* 0x00000004050c7291 */ /* 0x000fe2000f8e503f */
[----:B------:R-:W-:Y:S01]  /*1850*/  UMOV UR9, 0x40000040 ;  /* 0x4000004000097882 */ /* 0x000fe20000000000 */
[----:B------:R-:W-:-:S03]  /*1860*/  UMOV UR11, 0x40000040 ;  /* 0x40000040000b7882 */ /* 0x000fc60000000000 */
[----:B------:R-:W-:Y:S02]  /*1870*/  UMOV UR8, UR7 ;  /* 0x0000000700087c82 */ /* 0x000fe40008000000 */
[----:B------:R-:W-:Y:S02]  /*1880*/  UMOV UR10, UR12 ;  /* 0x0000000c000a7c82 */ /* 0x000fe40008000000 */
[----:B------:R-:W-:Y:S01]  /*1890*/  HGMMA.64x128x16.F32 R24, gdesc[UR8], R24, gsb0 ;  /* 0x01e00000081879f0 */ /* 0x000fe20008000818 */
[----:B------:R-:W-:Y:S02]  /*18a0*/  UIADD3 UR8, UR7, 0x2, URZ ;  /* 0x0000000207087890 */ /* 0x000fe4000fffe03f */
[----:B------:R-:W-:Y:S01]  /*18b0*/  UIADD3 UR10, UR12, 0x2, URZ ;  /* 0x000000020c0a7890 */ /* 0x000fe2000fffe03f */
[----:B------:R-:W-:Y:S01]  /*18c0*/  UMOV UR9, 0x40000040 ;  /* 0x4000004000097882 */ /* 0x000fe20000000000 */
[----:B------:R-:W-:Y:S01]  /*18d0*/  UMOV UR11, 0x40000040 ;  /* 0x40000040000b7882 */ /* 0x000fe20000000000 */
[----:B------:R-:W-:-:S02]  /*18e0*/  WARPGROUP.DEPBAR.LE gsb0, 0x0 ;  /* 0x00008000000079c5 */ /* 0x000fc40000010000 */
        /* <DEDUP_REMOVED lines=18> */
[----:B------:R-:W-:Y:S01]  /*1a10*/  BPT.TRAP 0x1 ;  /* 0x000000040000795c */ /* 0x000fe20000300000 */
.L_x_23:
[----:B------:R-:W-:Y:S01]  /*1a20*/  ULEA UR7, UR6, UR13, 0x3 ;  /* 0x0000000d06077291 */ /* 0x000fe2000f8e183f */
[----:B------:R-:W-:-:S03]  /*1a30*/  ISETP.GT.U32.AND P1, PT, R18, 0x1, PT ;  /* 0x000000011200780c */ /* 0x000fc60003f24070 */
[----:B------:R-:W-:-:S04]  /*1a40*/  UIADD3 UR7, UR7, 0x18, URZ ;  /* 0x0000001807077890 */ /* 0x000fc8000fffe03f */
[----:B------:R-:W-:-:S09]  /*1a50*/  UPRMT UR7, URZ, 0x654, UR7 ;  /* 0x000006543f077896 */ /* 0x000fd20008000007 */
[----:B------:R-:W-:Y:S01]  /*1a60*/  SYNCS.ARRIVE.TRANS64.RED.A1T0 RZ, [UR7], RZ ;  /* 0x000000ffffff79a7 */ /* 0x000fe20008100407 */
[----:B------:R-:W-:Y:S05]  /*1a70*/  @P1 BRA `(.L_x_24) ;  /* 0x0000000000041947 */ /* 0x000fea0003800000 */
[----:B------:R-:W-:Y:S01]  /*1a80*/  BPT.TRAP 0x1 ;  /* 0x000000040000795c */ /* 0x000fe20000300000 */
.L_x_24:
[----:B------:R-:W-:Y:S01]  /*1a90*/  UIADD3 UR5, UR5, 0x1, URZ ;  /* 0x0000000105057890 */ /* 0x000fe2000fffe03f */
[C---:B------:R-:W-:Y:S01]  /*1aa0*/  ISETP.GT.AND P1, PT, R0.reuse, 0x1, PT ;  /* 0x000000010000780c */ /* 0x040fe20003f24270 */
[----:B------:R-:W-:Y:S01]  /*1ab0*/  UIADD3 UR6, UR6, 0x1, URZ ;  /* 0x0000000106067890 */ /* 0x000fe2000fffe03f */
[----:B------:R-:W-:Y:S01]  /*1ac0*/  VIADD R0, R0, 0xffffffff ;  /* 0xffffffff00007836 */ /* 0x000fe20000000000 */
[----:B------:R-:W-:Y:S02]  /*1ad0*/  UISETP.NE.AND UP0, UPT, UR5, 0x3, UPT ;  /* 0x000000030500788c */ /* 0x000fe4000bf05270 */
[----:B------:R-:W-:Y:S02]  /*1ae0*/  UISETP.NE.AND UP1, UPT, UR6, 0x3, UPT ;  /* 0x000000030600788c */ /* 0x000fe4000bf25270 */
[----:B------:R-:W-:Y:S02]  /*1af0*/  USEL UR7, URZ, 0x1, UP0 ;  /* 0x000000013f077887 */ /* 0x000fe40008000000 */
[----:B------:R-:W-:-:S02]  /*1b00*/  USEL UR5, UR5, URZ, UP0 ;  /* 0x0000003f05057287 */ /* 0x000fc40008000000 */
[----:B------:R-:W-:Y:S02]  /*1b10*/  USEL UR6, UR6, URZ, UP1 ;  /* 0x0000003f06067287 */ /* 0x000fe40008800000 */
[----:B------:R-:W-:Y:S01]  /*1b20*/  LOP3.LUT R5, R5, UR7, RZ, 0x3c, !PT ;  /* 0x0000000705057c12 */ /* 0x000fe2000f8e3cff */
[----:B------:R-:W-:Y:S09]  /*1b30*/  @P1 BRA `(.L_x_25) ;  /* 0xfffffffc00041947 */ /* 0x000ff2000383ffff */
.L_x_18:
[----:B01----:R-:W0:Y:S02]  /*1b40*/  LDC R0, c[0x0][0x28c] ;  /* 0x0000a300ff007b82 */ /* 0x003e240000000800 */
[----:B0-----:R-:W-:-:S13]  /*1b50*/  ISETP.GE.AND P1, PT, R0, 0x1, PT ;  /* 0x000000010000780c */ /* 0x001fda0003f26270 */
[----:B------:R-:W-:Y:S05]  /*1b60*/  @!P1 BRA `(.L_x_26) ;  /* 0x0000000000409947 */ /* 0x000fea0003800000 */
[----:B------:R-:W-:Y:S05]  /*1b70*/  @!P0 BRA `(.L_x_27) ;  /* 0x0000000000048947 */ /* 0x000fea0003800000 */
[----:B------:R-:W-:Y:S01]  /*1b80*/  BPT.TRAP 0x1 ;  /* 0x000000040000795c */ /* 0x000fe20000300000 */
.L_x_27:
[----:B------:R-:W0:Y:S01]  /*1b90*/  S2UR UR7, SR_CgaCtaId ;  /* 0x00000000000779c3 */ /* 0x000e220000008800 */
[----:B------:R-:W-:Y:S01]  /*1ba0*/  UIADD3 UR6, UR44, UR41, URZ ;  /* 0x000000292c067290 */ /* 0x000fe2000fffe03f */
[----:B------:R-:W-:-:S03]  /*1bb0*/  ISETP.GT.U32.AND P0, PT, R18, 0x1, PT ;  /* 0x000000011200780c */ /* 0x000fc60003f04070 */
[----:B------:R-:W-:-:S04]  /*1bc0*/  UIMAD.WIDE.U32 UR4, UR6, -0x55555555, URZ ;  /* 0xaaaaaaab060478a5 */ /* 0x000fc8000f8e003f */
[----:B------:R-:W-:-:S03]  /*1bd0*/  USHF.R.U32.HI UR4, URZ, 0x1, UR5 ;  /* 0x000000013f047899 */ /* 0x000fc60008011605 */
[----:B------:R-:W-:Y:S01]  /*1be0*/  UMOV UR5, 0x400 ;  /* 0x0000040000057882 */ /* 0x000fe20000000000 */
[----:B------:R-:W-:Y:S02]  /*1bf0*/  UIMAD UR6, UR4, -0x3, UR6 ;  /* 0xfffffffd040678a4 */ /* 0x000fe4000f8e0206 */
[----:B0-----:R-:W-:-:S04]  /*1c00*/  ULEA UR5, UR7, UR5, 0x18 ;  /* 0x0000000507057291 */ /* 0x001fc8000f8ec03f */
[----:B------:R-:W-:-:S04]  /*1c10*/  ULEA UR6, UR6, UR5, 0x3 ;  /* 0x0000000506067291 */ /* 0x000fc8000f8e183f */
[----:B------:R-:W-:-:S04]  /*1c20*/  UIADD3 UR6, UR6, 0x18, URZ ;  /* 0x0000001806067890 */ /* 0x000fc8000fffe03f */
[----:B------:R-:W-:-:S09]  /*1c30*/  UPRMT UR6, URZ, 0x654, UR6 ;  /* 0x000006543f067896 */ /* 0x000fd20008000006 */
[----:B------:R-:W-:Y:S01]  /*1c40*/  SYNCS.ARRIVE.TRANS64.RED.A1T0 RZ, [UR6], RZ ;  /* 0x000000ffffff79a7 */ /* 0x000fe20008100406 */
[----:B------:R-:W-:Y:S05]  /*1c50*/  @P0 BRA `(.L_x_26) ;  /* 0x0000000000040947 */ /* 0x000fea0003800000 */
[----:B------:R-:W-:Y:S01]  /*1c60*/  BPT.TRAP 0x1 ;  /* 0x000000040000795c */ /* 0x000fe20000300000 */
.L_x_26:
[----:B------:R-:W-:Y:S01]  /*1c70*/  IMAD.SHL.U32 R6, R100, 0x80, RZ ;  /* 0x0000008064067824 */ /* 0x000fe200078e00ff */
[----:B------:R-:W-:Y:S01]  /*1c80*/  UIADD3 UR41, UR43, UR41, URZ ;  /* 0x000000292b297290 */ /* 0x000fe2000fffe03f */
[----:B------:R-:W-:Y:S01]  /*1c90*/  SHF.R.S32.HI R11, RZ, 0x1f, R99 ;  /* 0x0000001fff0b7819 */ /* 0x000fe20000011463 */
[----:B------:R-:W-:Y:S01]  /*1ca0*/  UISETP.GE.U32.AND UP1, UPT, UR43, 0x3, UPT ;  /* 0x000000032b00788c */ /* 0x000fe2000bf26070 */
[----:B------:R-:W-:Y:S01]  /*1cb0*/  IMAD.SHL.U32 R10, R101, 0x80, RZ ;  /* 0x00000080650a7824 */ /* 0x000fe200078e00ff */
[----:B------:R-:W-:Y:S01]  /*1cc0*/  ULDC UR7, c[0x0][0x288] ;  /* 0x0000a20000077ab9 */ /* 0x000fe20000000800 */
[C---:B------:R-:W-:Y:S01]  /*1cd0*/  LOP3.LUT R8, R6.reuse, 0x6, R93, 0xf8, !PT ;  /* 0x0000000606087812 */ /* 0x040fe200078ef85d */
[----:B------:R-:W-:Y:S01]  /*1ce0*/  UISETP.GT.U32.AND UP0, UPT, UR41, 0x2, UPT ;  /* 0x000000022900788c */ /* 0x000fe2000bf04070 */
[----:B------:R-:W-:Y:S01]  /*1cf0*/  ISETP.GE.AND P0, PT, R6, UR7, PT ;  /* 0x0000000706007c0c */ /* 0x000fe2000bf06270 */
[----:B------:R-:W-:Y:S01]  /*1d00*/  ULDC.64 UR4, c[0x0][0x5d0] ;  /* 0x0001740000047ab9 */ /* 0x000fe20000000a00 */
[--C-:B------:R-:W-:Y:S01]  /*1d10*/  SHF.R.S32.HI R9, RZ, 0x1f, R8.reuse ;  /* 0x0000001fff097819 */ /* 0x100fe20000011408 */
[----:B------:R-:W-:Y:S01]  /*1d20*/  ULDC UR10, c[0x0][0x284] ;  /* 0x0000a100000a7ab9 */ /* 0x000fe20000000800 */
[----:B------:R-:W-:Y:S01]  /*1d30*/  IMAD R0, R11, UR4, RZ ;  /* 0x000000040b007c24 */ /* 0x000fe2000f8e02ff */
[----:B------:R-:W-:Y:S01]  /*1d40*/  UISETP.LT.U32.AND UP0, UPT, UR43, 0x3, UP0 ;  /* 0x000000032b00788c */ /* 0x000fe20008701070 */
[----:B------:R-:W-:Y:S01]  /*1d50*/  ISETP.GE.OR P0, PT, R10, UR10, P0 ;  /* 0x0000000a0a007c0c */ /* 0x000fe20008706670 */
[----:B------:R-:W-:Y:S01]  /*1d60*/  IMAD.WIDE.U32 R4, R99, UR4, R8 ;  /* 0x0000000463047c25 */ /* 0x000fe2000f8e0008 */
[----:B------:R-:W-:Y:S01]  /*1d70*/  ULDC.64 UR8, c[0x0][0x5c8] ;  /* 0x0001720000087ab9 */ /* 0x000fe20000000a00 */
[----:B------:R-:W-:-:S02]  /*1d80*/  USEL UR6, URZ, 0x1, !UP0 ;  /* 0x000000013f067887 */ /* 0x000fc4000c000000 */
[----:B------:R-:W-:Y:S01]  /*1d90*/  IMAD R3, R99, UR5, R0 ;  /* 0x0000000563037c24 */ /* 0x000fe2000f8e0200 */
[----:B------:R-:W-:Y:S01]  /*1da0*/  @UP1 UIMAD.WIDE.U32 UR4, UR41, -0x55555555, URZ ;  /* 0xaaaaaaab290418a5 */ /* 0x000fe2000f8e003f */
[----:B------:R-:W-:Y:S01]  /*1db0*/  IMAD.WIDE R100, R101, 0x80, R22 ;  /* 0x0000008065647825 */ /* 0x000fe200078e0216 */
[----:B------:R-:W-:Y:S02]  /*1dc0*/  ULOP3.LUT UR40, UR40, UR6, URZ, 0x3c, !UPT ;  /* 0x0000000628287292 */ /* 0x000fe4000f8e3c3f */
[----:B------:R-:W-:Y:S01]  /*1dd0*/  @UP1 USHF.R.U32.HI UR4, URZ, 0x1, UR5 ;  /* 0x000000013f041899 */ /* 0x000fe20008011605 */
[----:B------:R-:W-:Y:S02]  /*1de0*/  IMAD.IADD R5, R5, 0x1, R3 ;  /* 0x0000000105057824 */ /* 0x000fe400078e0203 */
[----:B------:R-:W-:Y:S01]  /*1df0*/  IMAD R3, R101, UR8, RZ ;  /* 0x0000000865037c24 */ /* 0x000fe2000f8e02ff */
[----:B------:R-:W-:Y:S01]  /*1e00*/  @UP1 ULOP3.LUT UR40, UR40, 0x1, UR4, 0x78, !UPT ;  /* 0x0000000128281892 */ /* 0x000fe2000f8e7804 */
[----:B------:R-:W-:-:S04]  /*1e10*/  IMAD.WIDE.U32 R102, R100, UR8, R4 ;  /* 0x0000000864667c25 */ /* 0x000fc8000f8e0004 */
[----:B------:R-:W-:Y:S02]  /*1e20*/  IMAD R7, R100, UR9, R3 ;  /* 0x0000000964077c24 */ /* 0x000fe4000f8e0203 */
[----:B------:R-:W-:Y:S01]  /*1e30*/  IMAD.MOV.U32 R0, RZ, RZ, -0x1 ;  /* 0xffffffffff007424 */ /* 0x000fe200078e00ff */
[----:B------:R-:W-:Y:S06]  /*1e40*/  @P0 BRA `(.L_x_28) ;  /* 0x00000040001c0947 */ /* 0x000fec0003800000 */
[----:B-----5:R-:W-:Y:S01]  /*1e50*/  FSETP.NEU.AND P0, PT, R88, RZ, PT ;  /* 0x000000ff5800720b */ /* 0x020fe20003f0d000 */
[----:B------:R-:W-:Y:S01]  /*1e60*/  IMAD.IADD R4, R89, 0x1, -R6 ;  /* 0x0000000159047824 */ /* 0x000fe200078e0a06 */
[----:B------:R-:W-:Y:S01]  /*1e70*/  BSSY B0, `(.L_x_28) ;  /* 0x0000404000007945 */ /* 0x000fe20003800000 */
[----:B------:R-:W-:Y:S02]  /*1e80*/  IMAD.IADD R3, R97, 0x1, -R10 ;  /* 0x0000000161037824 */ /* 0x000fe400078e0a0a */
[----:B------:R-:W-:Y:S01]  /*1e90*/  IMAD.IADD R113, R103, 0x1, R7 ;  /* 0x0000000167717824 */ /* 0x000fe200078e0207 */
[----:B------:R-:W-:-:S04]  /*1ea0*/  ISETP.GT.AND P2, PT, R4, RZ, PT ;  /* 0x000000ff0400720c */ /* 0x000fc80003f44270 */
[----:B------:R-:W-:-:S03]  /*1eb0*/  ISETP.GT.AND P1, PT, R3, RZ, P2 ;  /* 0x000000ff0300720c */ /* 0x000fc60001724270 */
[----:B------:R-:W-:Y:S10]  /*1ec0*/  @!P0 BRA `(.L_x_29) ;  /* 0x0000002c00288947 */ /* 0x000ff40003800000 */
[----:B------:R-:W0:Y:S01]  /*1ed0*/  LDC.64 R106, c[0x0][0x5b8] ;  /* 0x00016e00ff6a7b82 */ /* 0x000e220000000a00 */
[----:B------:R-:W-:-:S07]  /*1ee0*/  ULDC.64 UR4, c[0x0][0x5c0] ;  /* 0x0001700000047ab9 */ /* 0x000fce0000000a00 */
[----:B------:R-:W1:Y:S08]  /*1ef0*/  LDC.64 R108, c[0x0][0x5b0] ;  /* 0x00016c00ff6c7b82 */ /* 0x000e700000000a00 */
[----:B------:R-:W2:Y:S01]  /*1f00*/  LDC.64 R110, c[0x0][0x5a8] ;  /* 0x00016a00ff6e7b82 */ /* 0x000ea20000000a00 */
[-C--:B0-----:R-:W-:Y:S02]  /*1f10*/  IMAD R6, R11, R106.reuse, RZ ;  /* 0x0000006a0b067224 */ /* 0x081fe400078e02ff */
[----:B------:R-:W-:-:S04]  /*1f20*/  IMAD.WIDE.U32 R104, R99, R106, R8 ;  /* 0x0000006a63687225 */ /* 0x000fc800078e0008 */
[----:B------:R-:W-:Y:S02]  /*1f30*/  IMAD R103, R99, R107, R6 ;  /* 0x0000006b63677224 */ /* 0x000fe400078e0206 */
[-C--:B-1----:R-:W-:Y:S02]  /*1f40*/  IMAD R5, R101, R108.reuse, RZ ;  /* 0x0000006c65057224 */ /* 0x082fe400078e02ff */
[----:B------:R-:W-:Y:S02]  /*1f50*/  IMAD.IADD R13, R105, 0x1, R103 ;  /* 0x00000001690d7824 */ /* 0x000fe400078e0267 */
[----:B------:R-:W-:Y:S02]  /*1f60*/  IMAD.MOV.U32 R12, RZ, RZ, R104 ;  /* 0x000000ffff0c7224 */ /* 0x000fe400078e0068 */
[C---:B------:R-:W-:Y:S02]  /*1f70*/  IMAD R107, R100.reuse, R109, R5 ;  /* 0x0000006d646b7224 */ /* 0x040fe400078e0205 */
[----:B------:R-:W-:-:S04]  /*1f80*/  IMAD.WIDE.U32 R6, R100, R108, R12 ;  /* 0x0000006c64067225 */ /* 0x000fc800078e000c */
[----:B------:R-:W-:Y:S01]  /*1f90*/  IMAD.IADD R5, R7, 0x1, R107 ;  /* 0x0000000107057824 */ /* 0x000fe200078e026b */
[----:B--2---:R-:W-:-:S04]  /*1fa0*/  LEA R14, P0, R6, R110, 0x1 ;  /* 0x0000006e060e7211 */ /* 0x004fc800078008ff */
[----:B------:R-:W-:-:S05]  /*1fb0*/  LEA.HI.X R15, R6, R111, R5, 0x1, P0 ;  /* 0x0000006f060f7211 */ /* 0x000fca00000f0c05 */
[----:B------:R0:W2:Y:S01]  /*1fc0*/  @P1 LDG.E.LTC128B.U16 R5, desc[UR38][R14.64] ;  /* 0x000000260e051981 */ /* 0x0000a2000c1e1520 */
[----:B------:R-:W-:Y:S01]  /*1fd0*/  LEA R10, P0, R102, UR4, 0x1 ;  /* 0x00000004660a7c11 */ /* 0x000fe2000f8008ff */
[----:B------:R-:W-:Y:S01]  /*1fe0*/  IMAD.WIDE.U32 R6, R100, R108, R8 ;  /* 0x0000006c64067225 */ /* 0x000fe200078e0008 */
[----:B------:R-:W-:Y:S03]  /*1ff0*/  BSSY B1, `(.L_x_30) ;  /* 0x0000012000017945 */ /* 0x000fe60003800000 */
[----:B------:R-:W-:Y:S02]  /*2000*/  IMAD.IADD R7, R107, 0x1, R7 ;  /* 0x000000016b077824 */ /* 0x000fe400078e0207 */
[----:B------:R-:W-:Y:S01]  /*2010*/  IMAD.WIDE.U32 R20, R99, R106, R6 ;  /* 0x0000006a63147225 */ /* 0x000fe200078e0006 */
[----:B0-----:R-:W-:-:S03]  /*2020*/  SHF.L.U64.HI R15, R108, 0x3, R109 ;  /* 0x000000036c0f7819 */ /* 0x001fc6000001026d */
[----:B------:R-:W-:Y:S01]  /*2030*/  IMAD.IADD R7, R103, 0x1, R21 ;  /* 0x0000000167077824 */ /* 0x000fe200078e0215 */
[----:B------:R-:W-:Y:S01]  /*2040*/  LEA R6, P4, R20, R110, 0x1 ;  /* 0x0000006e14067211 */ /* 0x000fe200078808ff */
[----:B------:R-:W-:-:S03]  /*2050*/  IMAD.SHL.U32 R14, R108, 0x8, RZ ;  /* 0x000000086c0e7824 */ /* 0x000fc600078e00ff */
[----:B------:R-:W-:Y:S01]  /*2060*/  LEA.HI.X R7, R20, R111, R7, 0x1, P4 ;  /* 0x0000006f14077211 */ /* 0x000fe200020f0c07 */
[----:B--2---:R-:W-:-:S05]  /*2070*/  HADD2.F32 R11, -RZ, R5.H0_H0 ;  /* 0x20000005ff0b7230 */ /* 0x004fca0000004100 */
[----:B------:R-:W-:-:S04]  /*2080*/  FMUL R11, R11, R88 ;  /* 0x000000580b0b7220 */ /* 0x000fc80000400000 */
[----:B------:R-:W-:Y:S01]  /*2090*/  FFMA R24, R24, R19, R11 ;  /* 0x0000001318187223 */ /* 0x000fe2000000000b */
[----:B------:R-:W-:Y:S02]  /*20a0*/  LEA.HI.X R11, R102, UR5, R113, 0x1, P0 ;  /* 0x00000005660b7c11 */ /* 0x000fe400080f0c71 */
[----:B------:R-:W-:Y:S02]  /*20b0*/  ISETP.GT.AND P0, PT, R4, 0x1, PT ;  /* 0x000000010400780c */ /* 0x000fe40003f04270 */
[----:B------:R-:W-:Y:S02]  /*20c0*/  F2FP.F16.F32.PACK_AB R24, RZ, R24 ;  /* 0x00000018ff18723e */ /* 0x000fe400000000ff */
[----:B------:R-:W-:-:S03]  /*20d0*/  ISETP.GT.AND P3, PT, R3, RZ, P0 ;  /* 0x000000ff0300720c */ /* 0x000fc60000764270 */
[----:B------:R0:W-:Y:S10]  /*20e0*/  @P1 STG.E.U16 desc[UR38][R10.64], R24 ;  /* 0x000000180a001986 */ /* 0x0001f4000c101526 */
[----:B------:R-:W-:Y:S05]  /*20f0*/  @!P3 BRA `(.L_x_31) ;  /* 0x000000000004b947 */ /* 0x000fea0003800000 */
[----:B------:R1:W5:Y:S02]  /*2100*/  LDG.E.LTC128B.U16 R5, desc[UR38][R6.64+0x2] ;  /* 0x0000022606057981 */ /* 0x000364000c1e1520 */
.L_x_31:
[----:B------:R-:W-:Y:S05]  /*2110*/  BSYNC B1 ;  /* 0x0000000000017941 */ /* 0x000fea0003800000 */
.L_x_30:
[----:B-----5:R-:W-:Y:S01]  /*2120*/  HADD2.F32 R101, -RZ, R5.H0_H0 ;  /* 0x20000005ff657230 */ /* 0x020fe20000004100 */
[----:B------:R-:W-:Y:S01]  /*2130*/  ISETP.GT.AND P2, PT, R3, 0x8, P2 ;  /* 0x000000080300780c */ /* 0x000fe20001744270 */
[----:B------:R-:W-:Y:S01]  /*2140*/  IMAD.WIDE.U32 R20, R100, R108, R14 ;  /* 0x0000006c64147225 */ /* 0x000fe200078e000e */
[----:B0-----:R-:W-:-:S03]  /*2150*/  PRMT R24, R5, 0x7610, R24 ;  /* 0x0000761005187816 */ /* 0x001fc60000000018 */
[----:B------:R-:W-:Y:S01]  /*2160*/  FMUL R12, R101, R88 ;  /* 0x00000058650c7220 */ /* 0x000fe20000400000 */
[----:B------:R-:W-:Y:S01]  /*2170*/  IMAD.IADD R107, R107, 0x1, R21 ;  /* 0x000000016b6b7824 */ /* 0x000fe200078e0215 */
[----:B------:R-:W-:Y:S02]  /*2180*/  IADD3 R104, P1, R104, R20, RZ ;  /* 0x0000001468687210 */ /* 0x000fe40007f3e0ff */
[----:B------:R-:W-:-:S03]  /*2190*/  FFMA R12, R25, R19, R12 ;  /* 0x00000013190c7223 */ /* 0x000fc6000000000c */
[----:B------:R-:W-:Y:S01]  /*21a0*/  IMAD.X R13, R107, 0x1, R13, P1 ;  /* 0x000000016b0d7824 */ /* 0x000fe200008e060d */
[C---:B------:R-:W-:Y:S02]  /*21b0*/  LEA R14, P1, R104.reuse, R110, 0x1 ;  /* 0x0000006e680e7211 */ /* 0x040fe400078208ff */
[----:B------:R-:W-:Y:S02]  /*21c0*/  F2FP.F16.F32.PACK_AB R12, RZ, R12 ;  /* 0x0000000cff0c723e */ /* 0x000fe400000000ff */
[----:B------:R-:W-:Y:S02]  /*21d0*/  LEA.HI.X R15, R104, R111, R13, 0x1, P1 ;  /* 0x0000006f680f7211 */ /* 0x000fe400008f0c0d */
[----:B------:R-:W-:-:S05]  /*21e0*/  PRMT R21, R12, 0x7610, R21 ;  /* 0x000076100c157816 */ /* 0x000fca0000000015 */
[----:B------:R0:W-:Y:S04]  /*21f0*/  @P3 STG.E.U16 desc[UR38][R10.64+0x2], R21 ;  /* 0x000002150a003986 */ /* 0x0001e8000c101526 */
[----:B------:R-:W2:Y:S01]  /*2200*/  @P2 LDG.E.LTC128B.U16 R24, desc[UR38][R14.64] ;  /* 0x000000260e182981 */ /* 0x000ea2000c1e1520 */
[----:B------:R-:W-:Y:S01]  /*2210*/  IADD3 R20, P1, R8, R20, RZ ;  /* 0x0000001408147210 */ /* 0x000fe20007f3e0ff */
[----:B------:R-:W-:Y:S01]  /*2220*/  BSSY B1, `(.L_x_32) ;  /* 0x0000011000017945 */ /* 0x000fe20003800000 */
[C---:B------:R-:W-:Y:S02]  /*2230*/  SHF.L.U64.HI R13, R92.reuse, 0x1, R91 ;  /* 0x000000015c0d7819 */ /* 0x040fe4000001025b */
[----:B------:R-:W-:Y:S01]  /*2240*/  ISETP.GT.AND P0, PT, R3, 0x8, P0 ;  /* 0x000000080300780c */ /* 0x000fe20000704270 */
[----:B0-----:R-:W-:Y:S01]  /*2250*/  IMAD.X R21, R9, 0x1, R107, P1 ;  /* 0x0000000109157824 */ /* 0x001fe200008e066b */
[----:B------:R-:W-:Y:S01]  /*2260*/  LEA R12, P1, R92, R10, 0x1 ;  /* 0x0000000a5c0c7211 */ /* 0x000fe200078208ff */
[----:B------:R-:W-:-:S04]  /*2270*/  IMAD.WIDE.U32 R20, R99, R106, R20 ;  /* 0x0000006a63147225 */ /* 0x000fc800078e0014 */
[----:B------:R-:W-:Y:S01]  /*2280*/  IMAD.X R13, R13, 0x1, R11, P1 ;  /* 0x000000010d0d7824 */ /* 0x000fe200008e060b */
[----:B------:R-:W-:Y:S01]  /*2290*/  LEA R8, P3, R20, R110, 0x1 ;  /* 0x0000006e14087211 */ /* 0x000fe200078608ff */
[----:B------:R-:W-:-:S05]  /*22a0*/  IMAD.IADD R9, R103, 0x1, R21 ;  /* 0x0000000167097824 */ /* 0x000fca00078e0215 */
[----:B------:R-:W-:Y:S01]  /*22b0*/  LEA.HI.X R9, R20, R111, R9, 0x1, P3 ;  /* 0x0000006f14097211 */ /* 0x000fe200018f0c09 */
[----:B--2---:R-:W-:-:S05]  /*22c0*/  HADD2.F32 R5, -RZ, R24.H0_H0 ;  /* 0x20000018ff057230 */ /* 0x004fca0000004100 */
[----:B------:R-:W-:-:S04]  /*22d0*/  FMUL R5, R5, R88 ;  /* 0x0000005805057220 */ /* 0x000fc80000400000 */
[----:B------:R-:W-:-:S05]  /*22e0*/  FFMA R5, R26, R19, R5 ;  /* 0x000000131a057223 */ /* 0x000fca0000000005 */
[----:B------:R-:W-:-:S05]  /*22f0*/  F2FP.F16.F32.PACK_AB R5, RZ, R5 ;  /* 0x00000005ff05723e */ /* 0x000fca00000000ff */
[----:B------:R0:W-:Y:S01]  /*2300*/  @P2 STG.E.U16 desc[UR38][R12.64], R5 ;  /* 0x000000050c002986 */ /* 0x0001e2000c101526 */
[----:B------:R-:W-:Y:S05]  /*2310*/  @!P0 BRA `(.L_x_33) ;  /* 0x0000000000048947 */ /* 0x000fea0003800000 */
[----:B------:R2:W5:Y:S02]  /*2320*/  LDG.E.LTC128B.U16 R24, desc[UR38][R8.64+0x2] ;  /* 0x0000022608187981 */ /* 0x000564000c1e1520 */
.L_x_33:
[----:B------:R-:W-:Y:S05]  /*2330*/  BSYNC B1 ;  /* 0x0000000000017941 */ /* 0x000fea0003800000 */
.L_x_32:
[----:B0----5:R-:W-:Y:S01]  /*2340*/  HADD2.F32 R5, -RZ, R24.H0_H0 ;  /* 0x20000018ff057230 */ /* 0x021fe20000004100 */
[----:B------:R-:W-:Y:S01]  /*2350*/  ISETP.GT.AND P1, PT, R4, 0x8, PT ;  /* 0x000000080400780c */ /* 0x000fe20003f24270 */
[----:B------:R-:W-:Y:S03]  /*2360*/  BSSY B1, `(.L_x_34) ;  /* 0x0000008000017945 */ /* 0x000fe60003800000 */
[----:B------:R-:W-:Y:S01]  /*2370*/  FMUL R14, R5, R88 ;  /* 0x00000058050e7220 */ /* 0x000fe20000400000 */
[----:B------:R-:W-:-:S03]  /*2380*/  ISETP.GT.AND P2, PT, R3, RZ, P1 ;  /* 0x000000ff0300720c */ /* 0x000fc60000f44270 */
[----:B------:R-:W-:-:S05]  /*2390*/  FFMA R14, R27, R19, R14 ;  /* 0x000000131b0e7223 */ /* 0x000fca000000000e */
[----:B------:R-:W-:-:S05]  /*23a0*/  F2FP.F16.F32.PACK_AB R14, RZ, R14 ;  /* 0x0000000eff0e723e */ /* 0x000fca00000000ff */
[----:B------:R0:W-:Y:S01]  /*23b0*/  @P0 STG.E.U16 desc[UR38][R12.64+0x2], R14 ;  /* 0x0000020e0c000986 */ /* 0x0001e2000c101526 */
[----:B------:R-:W-:Y:S05]  /*23c0*/  @!P2 BRA `(.L_x_35) ;  /* 0x000000000004a947 */ /* 0x000fea0003800000 */
[----:B------:R3:W5:Y:S02]  /*23d0*/  LDG.E.LTC128B.U16 R24, desc[UR38][R6.64+0x10] ;  /* 0x0000102606187981 */ /* 0x000764000c1e1520 */
.L_x_35:
[----:B------:R-:W-:Y:S05]  /*23e0*/  BSYNC B1 ;  /* 0x0000000000017941 */ /* 0x000fea0003800000 */
.L_x_34:
[----:B-----5:R-:W-:Y:S01]  /*23f0*/  HADD2.F32 R5, -RZ, R24.H0_H0 ;  /* 0x20000018ff057230 */ /* 0x020fe20000004100 */
        /* <DEDUP_REMOVED lines=9> */
.L_x_37:
[----:B------:R-:W-:Y:S05]  /*2490*/  BSYNC B1 ;  /* 0x0000000000017941 */ /* 0x000fea0003800000 */
.L_x_36:
[----:B----45:R-:W-:Y:S01]  /*24a0*/  HADD2.F32 R5, -RZ, R24.H0_H0 ;  /* 0x20000018ff057230 */ /* 0x030fe20000004100 */
[----:B------:R-:W-:Y:S01]  /*24b0*/  ISETP.GT.AND P1, PT, R3, 0x8, P1 ;  /* 0x000000080300780c */ /* 0x000fe20000f24270 */
[----:B------:R-:W-:Y:S03]  /*24c0*/  BSSY B1, `(.L_x_38) ;  /* 0x0000007000017945 */ /* 0x000fe60003800000 */
[----:B0-----:R-:W-:-:S04]  /*24d0*/  FMUL R14, R5, R88 ;  /* 0x00000058050e7220 */ /* 0x001fc80000400000 */
[----:B------:R-:W-:-:S05]  /*24e0*/  FFMA R14, R29, R19, R14 ;  /* 0x000000131d0e7223 */ /* 0x000fca000000000e */
[----:B------:R-:W-:-:S05]  /*24f0*/  F2FP.F16.F32.PACK_AB R14, RZ, R14 ;  /* 0x0000000eff0e723e */ /* 0x000fca00000000ff */
[----:B------:R0:W-:Y:S01]  /*2500*/  @P3 STG.E.U16 desc[UR38][R10.64+0x12], R14 ;  /* 0x0000120e0a003986 */ /* 0x0001e2000c101526 */
[----:B------:R-:W-:Y:S05]  /*2510*/  @!P1 BRA `(.L_x_39) ;  /* 0x0000000000049947 */ /* 0x000fea0003800000 */
[----:B------:R4:W5:Y:S02]  /*2520*/  LDG.E.LTC128B.U16 R24, desc[UR38][R8.64+0x10] ;  /* 0x0000102608187981 */ /* 0x000964000c1e1520 */
.L_x_39:
[----:B------:R-:W-:Y:S05]  /*2530*/  BSYNC B1 ;  /* 0x0000000000017941 */ /* 0x000fea0003800000 */
.L_x_38:
[----:B-----5:R-:W-:Y:S01]  /*2540*/  HADD2.F32 R5, -RZ, R24.H0_H0 ;  /* 0x20000018ff057230 */ /* 0x020fe20000004100 */
[----:B------:R-:W-:Y:S01]  /*2550*/  ISETP.GT.AND P0, PT, R3, 0x8, P0 ;  /* 0x000000080300780c */ /* 0x000fe20000704270 */
[----:B------:R-:W-:Y:S03]  /*2560*/  BSSY B1, `(.L_x_40) ;  /* 0x0000007000017945 */ /* 0x000fe60003800000 */
[----:B------:R-:W-:-:S04]  /*2570*/  FMUL R5, R5, R88 ;  /* 0x0000005805057220 */ /* 0x000fc80000400000 */
[----:B------:R-:W-:-:S05]  /*2580*/  FFMA R5, R30, R19, R5 ;  /* 0x000000131e057223 */ /* 0x000fca0000000005 */
[----:B------:R-:W-:-:S05]  /*2590*/  F2FP.F16.F32.PACK_AB R5, RZ, R5 ;  /* 0x00000005ff05723e */ /* 0x000fca00000000ff */
[----:B------:R0:W-:Y:S01]  /*25a0*/  @P1 STG.E.U16 desc[UR38][R12.64+0x10], R5 ;  /* 0x000010050c001986 */ /* 0x0001e2000c101526 */
[----:B------:R-:W-:Y:S05]  /*25b0*/  @!P0 BRA `(.L_x_41) ;  /* 0x0000000000048947 */ /* 0x000fea0003800000 */
[----:B------:R0:W5:Y:S02]  /*25c0*/  LDG.E.LTC128B.U16 R24, desc[UR38][R8.64+0x12] ;  /* 0x0000122608187981 */ /* 0x000164000c1e1520 */
.L_x_41:
[----:B------:R-:W-:Y:S05]  /*25d0*/  BSYNC B1 ;  /* 0x0000000000017941 */ /* 0x000fea0003800000 */
.L_x_40:
        /* <DEDUP_REMOVED lines=10> */
.L_x_43:
[----:B------:R-:W-:Y:S05]  /*2680*/  BSYNC B1 ;  /* 0x0000000000017941 */ /* 0x000fea0003800000 */
.L_x_42:
        /* <DEDUP_REMOVED lines=10> */
.L_x_45:
[----:B------:R-:W-:Y:S05]  /*2730*/  BSYNC B1 ;  /* 0x0000000000017941 */ /* 0x000fea0003800000 */
.L_x_44:
[----:B0----5:R-:W-:Y:S01]  /*2740*/  HADD2.F32 R5, -RZ, R24.H0_H0 ;  /* 0x20000018ff057230 */ /* 0x021fe20000004100 */
        /* <DEDUP_REMOVED lines=8> */
.L_x_47:
[----:B------:R-:W-:Y:S05]  /*27d0*/  BSYNC B1 ;  /* 0x0000000000017941 */ /* 0x000fea0003800000 */
.L_x_46:
        /* <DEDUP_REMOVED lines=9> */
.L_x_49:
[----:B------:R-:W-:Y:S05]  /*2870*/  BSYNC B1 ;  /* 0x0000000000017941 */ /* 0x000fea0003800000 */
.L_x_48:
        /* <DEDUP_REMOVED lines=10> */
.L_x_51:
[----:B------:R-:W-:Y:S05]  /*2920*/  BSYNC B1 ;  /* 0x0000000000017941 */ /* 0x000fea0003800000 */
.L_x_50:
        /* <DEDUP_REMOVED lines=10> */
.L_x_53:
[----:B------:R-:W-:Y:S05]  /*29d0*/  BSYNC B1 ;  /* 0x0000000000017941 */ /* 0x000fea0003800000 */
.L_x_52:
        /* <DEDUP_REMOVED lines=9> */
.L_x_55:
[----:B------:R-:W-:Y:S05]  /*2a70*/  BSYNC B1 ;  /* 0x0000000000017941 */ /* 0x000fea0003800000 */
.L_x_54:
        /* <DEDUP_REMOVED lines=9> */
.L_x_57:
[----:B------:R-:W-:Y:S05]  /*2b10*/  BSYNC B1 ;  /* 0x0000000000017941 */ /* 0x000fea0003800000 */
.L_x_56:
        /* <DEDUP_REMOVED lines=10> */
.L_x_59:
[----:B------:R-:W-:Y:S05]  /*2bc0*/  BSYNC B1 ;  /* 0x0000000000017941 */ /* 0x000fea0003800000 */
.L_x_58:
        /* <DEDUP_REMOVED lines=10> */
.L_x_61:
[----:B------:R-:W-:Y:S05]  /*2c70*/  BSYNC B1 ;  /* 0x0000000000017941 */ /* 0x000fea0003800000 */
.L_x_60:
        /* <DEDUP_REMOVED lines=9> */
.L_x_63:
[----:B------:R-:W-:Y:S05]  /*2d10*/  BSYNC B1 ;  /* 0x0000000000017941 */ /* 0x000fea0003800000 */
.L_x_62:
        /* <DEDUP_REMOVED lines=9> */
.L_x_65:
[----:B------:R-:W-:Y:S05]  /*2db0*/  BSYNC B1 ;  /* 0x0000000000017941 */ /* 0x000fea0003800000 */
.L_x_64:
        /* <DEDUP_REMOVED lines=10> */
.L_x_67:
[----:B------:R-:W-:Y:S05]  /*2e60*/  BSYNC B1 ;  /* 0x0000000000017941 */ /* 0x000fea0003800000 */
.L_x_66:
        /* <DEDUP_REMOVED lines=10> */
.L_x_69:
[----:B------:R-:W-:Y:S05]  /*2f10*/  BSYNC B1 ;  /* 0x0000000000017941 */ /* 0x000fea0003800000 */
.L_x_68:
        /* <DEDUP_REMOVED lines=9> */
.L_x_71:
[----:B------:R-:W-:Y:S05]  /*2fb0*/  BSYNC B1 ;  /* 0x0000000000017941 */ /* 0x000fea0003800000 */
.L_x_70:
        /* <DEDUP_REMOVED lines=9> */
.L_x_73:
[----:B------:R-:W-:Y:S05]  /*3050*/  BSYNC B1 ;  /* 0x0000000000017941 */ /* 0x000fea0003800000 */
.L_x_72:
        /* <DEDUP_REMOVED lines=10> */
.L_x_75:
[----:B------:R-:W-:Y:S05]  /*3100*/  BSYNC B1 ;  /* 0x0000000000017941 */ /* 0x000fea0003800000 */
.L_x_74:
        /* <DEDUP_REMOVED lines=10> */
.L_x_77:
[----:B------:R-:W-:Y:S05]  /*31b0*/  BSYNC B1 ;  /* 0x0000000000017941 */ /* 0x000fea0003800000 */
.L_x_76:
        /* <DEDUP_REMOVED lines=9> */
.L_x_79:
[----:B------:R-:W-:Y:S05]  /*3250*/  BSYNC B1 ;  /* 0x0000000000017941 */ /* 0x000fea0003800000 */
.L_x_78:
        /* <DEDUP_REMOVED lines=9> */
.L_x_81:
[----:B------:R-:W-:Y:S05]  /*32f0*/  BSYNC B1 ;  /* 0x0000000000017941 */ /* 0x000fea0003800000 */
.L_x_80:
        /* <DEDUP_REMOVED lines=10> */
.L_x_83:
[----:B------:R-:W-:Y:S05]  /*33a0*/  BSYNC B1 ;  /* 0x0000000000017941 */ /* 0x000fea0003800000 */
.L_x_82:
        /* <DEDUP_REMOVED lines=10> */
.L_x_85:
[----:B------:R-:W-:Y:S05]  /*3450*/  BSYNC B1 ;  /* 0x0000000000017941 */ /* 0x000fea0003800000 */
.L_x_84:
        /* <DEDUP_REMOVED lines=9> */
.L_x_87:
[----:B------:R-:W-:Y:S05]  /*34f0*/  BSYNC B1 ;  /* 0x0000000000017941 */ /* 0x000fea0003800000 */
.L_x_86:
        /* <DEDUP_REMOVED lines=9> */
.L_x_89:
[----:B------:R-:W-:Y:S05]  /*3590*/  BSYNC B1 ;  /* 0x0000000000017941 */ /* 0x000fea0003800000 */
.L_x_88:
        /* <DEDUP_REMOVED lines=10> */
.L_x_91:
[----:B------:R-:W-:Y:S05]  /*3640*/  BSYNC B1 ;  /* 0x0000000000017941 */ /* 0x000fea0003800000 */
.L_x_90:
        /* <DEDUP_REMOVED lines=10> */
.L_x_93:
[----:B------:R-:W-:Y:S05]  /*36f0*/  BSYNC B1 ;  /* 0x0000000000017941 */ /* 0x000fea0003800000 */
.L_x_92:
        /* <DEDUP_REMOVED lines=9> */
.L_x_95:
[----:B------:R-:W-:Y:S05]  /*3790*/  BSYNC B1 ;  /* 0x0000000000017941 */ /* 0x000fea0003800000 */
.L_x_94:
        /* <DEDUP_REMOVED lines=9> */
.L_x_97:
[----:B------:R-:W-:Y:S05]  /*3830*/  BSYNC B1 ;  /* 0x0000000000017941 */ /* 0x000fea0003800000 */
.L_x_96:
        /* <DEDUP_REMOVED lines=10> */
.L_x_99:
[----:B------:R-:W-:Y:S05]  /*38e0*/  BSYNC B1 ;  /* 0x0000000000017941 */ /* 0x000fea0003800000 */
.L_x_98:
        /* <DEDUP_REMOVED lines=10> */
.L_x_101:
[----:B------:R-:W-:Y:S05]  /*3990*/  BSYNC B1 ;  /* 0x0000000000017941 */ /* 0x000fea0003800000 */
.L_x_100:
        /* <DEDUP_REMOVED lines=9> */
.L_x_103:
[----:B------:R-:W-:Y:S05]  /*3a30*/  BSYNC B1 ;  /* 0x0000000000017941 */ /* 0x000fea0003800000 */
.L_x_102:
        /* <DEDUP_REMOVED lines=9> */
.L_x_105:
[----:B------:R-:W-:Y:S05]  /*3ad0*/  BSYNC B1 ;  /* 0x0000000000017941 */ /* 0x000fea0003800000 */
.L_x_104:
        /* <DEDUP_REMOVED lines=10> */
.L_x_107:
[----:B------:R-:W-:Y:S05]  /*3b80*/  BSYNC B1 ;  /* 0x0000000000017941 */ /* 0x000fea0003800000 */
.L_x_106:
        /* <DEDUP_REMOVED lines=10> */
.L_x_109:
[----:B------:R-:W-:Y:S05]  /*3c30*/  BSYNC B1 ;  /* 0x0000000000017941 */ /* 0x000fea0003800000 */
.L_x_108:
        /* <DEDUP_REMOVED lines=9> */
.L_x_111:
[----:B------:R-:W-:Y:S05]  /*3cd0*/  BSYNC B1 ;  /* 0x0000000000017941 */ /* 0x000fea0003800000 */
.L_x_110:
        /* <DEDUP_REMOVED lines=9> */
.L_x_113:
[----:B------:R-:W-:Y:S05]  /*3d70*/  BSYNC B1 ;  /* 0x0000000000017941 */ /* 0x000fea0003800000 */
.L_x_112:
        /* <DEDUP_REMOVED lines=10> */
.L_x_115:
[----:B------:R-:W-:Y:S05]  /*3e20*/  BSYNC B1 ;  /* 0x0000000000017941 */ /* 0x000fea0003800000 */
.L_x_114:
        /* <DEDUP_REMOVED lines=10> */
.L_x_117:
[----:B------:R-:W-:Y:S05]  /*3ed0*/  BSYNC B1 ;  /* 0x0000000000017941 */ /* 0x000fea0003800000 */
.L_x_116:
        /* <DEDUP_REMOVED lines=9> */
.L_x_119:
[----:B------:R-:W-:Y:S05]  /*3f70*/  BSYNC B1 ;  /* 0x0000000000017941 */ /* 0x000fea0003800000 */
.L_x_118:
        /* <DEDUP_REMOVED lines=9> */
.L_x_121:
[----:B------:R-:W-:Y:S05]  /*4010*/  BSYNC B1 ;  /* 0x0000000000017941 */ /* 0x000fea0003800000 */
.L_x_120:
        /* <DEDUP_REMOVED lines=10> */
.L_x_123:
[----:B------:R-:W-:Y:S05]  /*40c0*/  BSYNC B1 ;  /* 0x0000000000017941 */ /* 0x000fea0003800000 */
.L_x_122:
        /* <DEDUP_REMOVED lines=10> */
.L_x_125:
[----:B------:R-:W-:Y:S05]  /*4170*/  BSYNC B1 ;  /* 0x0000000000017941 */ /* 0x000fea0003800000 */
.L_x_124:
        /* <DEDUP_REMOVED lines=9> */
.L_x_127:
[----:B------:R-:W-:Y:S05]  /*4210*/  BSYNC B1 ;  /* 0x0000000000017941 */ /* 0x000fea0003800000 */
.L_x_126:
        /* <DEDUP_REMOVED lines=9> */
.L_x_129:
[----:B------:R-:W-:Y:S05]  /*42b0*/  BSYNC B1 ;  /* 0x0000000000017941 */ /* 0x000fea0003800000 */
.L_x_128:
        /* <DEDUP_REMOVED lines=10> */
.L_x_131:
[----:B------:R-:W-:Y:S05]  /*4360*/  BSYNC B1 ;  /* 0x0000000000017941 */ /* 0x000fea0003800000 */
.L_x_130:
        /* <DEDUP_REMOVED lines=10> */
.L_x_133:
[----:B------:R-:W-:Y:S05]  /*4410*/  BSYNC B1 ;  /* 0x0000000000017941 */ /* 0x000fea0003800000 */
.L_x_132:
        /* <DEDUP_REMOVED lines=9> */
.L_x_135:
[----:B------:R-:W-:Y:S05]  /*44b0*/  BSYNC B1 ;  /* 0x0000000000017941 */ /* 0x000fea0003800000 */
.L_x_134:
        /* <DEDUP_REMOVED lines=9> */
.L_x_137:
[----:B------:R-:W-:Y:S05]  /*4550*/  BSYNC B1 ;  /* 0x0000000000017941 */ /* 0x000fea0003800000 */
.L_x_136:
        /* <DEDUP_REMOVED lines=10> */
.L_x_139:
[----:B------:R-:W-:Y:S05]  /*4600*/  BSYNC B1 ;  /* 0x0000000000017941 */ /* 0x000fea0003800000 */
.L_x_138:
        /* <DEDUP_REMOVED lines=10> */
.L_x_141:
[----:B------:R-:W-:Y:S05]  /*46b0*/  BSYNC B1 ;  /* 0x0000000000017941 */ /* 0x000fea0003800000 */
.L_x_140:
        /* <DEDUP_REMOVED lines=9> */
.L_x_143:
[----:B------:R-:W-:Y:S05]  /*4750*/  BSYNC B1 ;  /* 0x0000000000017941 */ /* 0x000fea0003800000 */
.L_x_142:
        /* <DEDUP_REMOVED lines=9> */
.L_x_145:
[----:B------:R-:W-:Y:S05]  /*47f0*/  BSYNC B1 ;  /* 0x0000000000017941 */ /* 0x000fea0003800000 */
.L_x_144:
        /* <DEDUP_REMOVED lines=10> */
.L_x_147:
[----:B------:R-:W-:Y:S05]  /*48a0*/  BSYNC B1 ;  /* 0x0000000000017941 */ /* 0x000fea0003800000 */
.L_x_146:
[----:B-----5:R-:W-:Y:S01]  /*48b0*/  HADD2.F32 R5, -RZ, R24.H0_H0 ;  /* 0x20000018ff057230 */ /* 0x020fe20000004100 */
[----:B------:R-:W-:Y:S01]  /*48c0*/  ISETP.GT.AND P0, PT, R4, 0x79, PT ;  /* 0x000000790400780c */ /* 0x000fe20003f04270 */
[----:B------:R-:W-:Y:S01]  /*48d0*/  @P2 IMAD.MOV.U32 R4, RZ, RZ, R10 ;  /* 0x000000ffff042224 */ /* 0x000fe200078e000a */
[----:B------:R-:W-:Y:S02]  /*48e0*/  BSSY B1, `(.L_x_148) ;  /* 0x000000a000017945 */ /* 0x000fe40003800000 */
[----:B------:R-:W-:Y:S01]  /*48f0*/  FMUL R5, R5, R88 ;  /* 0x0000005805057220 */ /* 0x000fe20000400000 */
[----:B------:R-:W-:-:S03]  /*4900*/  ISETP.GT.AND P3, PT, R3, RZ, P0 ;  /* 0x000000ff0300720c */ /* 0x000fc60000764270 */
[----:B------:R-:W-:-:S05]  /*4910*/  FFMA R5, R84, R19, R5 ;  /* 0x0000001354057223 */ /* 0x000fca0000000005 */
[----:B------:R-:W-:-:S04]  /*4920*/  F2FP.F16.F32.PACK_AB R5, RZ, R5 ;  /* 0x00000005ff05723e */ /* 0x000fc800000000ff */
[----:B0-----:R-:W-:Y:S01]  /*4930*/  PRMT R14, R5, 0x7610, R14 ;  /* 0x00007610050e7816 */ /* 0x001fe2000000000e */
[----:B------:R-:W-:-:S05]  /*4940*/  @P2 IMAD.MOV.U32 R5, RZ, RZ, R11 ;  /* 0x000000ffff052224 */ /* 0x000fca00078e000b */
[----:B------:R0:W-:Y:S01]  /*4950*/  @P2 STG.E.U16 desc[UR38][R4.64+0xf0], R14 ;  /* 0x0000f00e04002986 */ /* 0x0001e2000c101526 */
[----:B------:R-:W-:Y:S05]  /*4960*/  @!P3 BRA `(.L_x_149) ;  /* 0x000000000004b947 */ /* 0x000fea0003800000 */
[----:B------:R0:W5:Y:S02]  /*4970*/  LDG.E.LTC128B.U16 R24, desc[UR38][R6.64+0xf2] ;  /* 0x0000f22606187981 */ /* 0x000164000c1e1520 */
.L_x_149:
[----:B------:R-:W-:Y:S05]  /*4980*/  BSYNC B1 ;  /* 0x0000000000017941 */ /* 0x000fea0003800000 */
.L_x_148:
        /* <DEDUP_REMOVED lines=9> */
.L_x_151:
[----:B------:R-:W-:Y:S05]  /*4a20*/  BSYNC B1 ;  /* 0x0000000000017941 */ /* 0x000fea0003800000 */
.L_x_150:
[----:B-----5:R-:W-:Y:S01]  /*4a30*/  HADD2.F32 R5, -RZ, R24.H0_H0 ;  /* 0x20000018ff057230 */ /* 0x020fe20000004100 */
[----:B------:R-:W-:Y:S01]  /*4a40*/  ISETP.GT.AND P0, PT, R3, 0x8, P0 ;  /* 0x000000080300780c */ /* 0x000fe20000704270 */
[----:B0-----:R-:W-:Y:S01]  /*4a50*/  @P1 IMAD.MOV.U32 R4, RZ, RZ, R12 ;  /* 0x000000ffff041224 */ /* 0x001fe200078e000c */
[----:B------:R-:W-:Y:S02]  /*4a60*/  BSSY B1, `(.L_x_152) ;  /* 0x0000009000017945 */ /* 0x000fe40003800000 */
[----:B------:R-:W-:-:S04]  /*4a70*/  FMUL R5, R5, R88 ;  /* 0x0000005805057220 */ /* 0x000fc80000400000 */
[----:B------:R-:W-:-:S05]  /*4a80*/  FFMA R5, R86, R19, R5 ;  /* 0x0000001356057223 */ /* 0x000fca0000000005 */
[----:B------:R-:W-:-:S04]  /*4a90*/  F2FP.F16.F32.PACK_AB R5, RZ, R5 ;  /* 0x00000005ff05723e */ /* 0x000fc800000000ff */
[----:B-1-3--:R-:W-:Y:S01]  /*4aa0*/  PRMT R6, R5, 0x7610, R6 ;  /* 0x0000761005067816 */ /* 0x00afe20000000006 */
[----:B------:R-:W-:-:S05]  /*4ab0*/  @P1 IMAD.MOV.U32 R5, RZ, RZ, R13 ;  /* 0x000000ffff051224 */ /* 0x000fca00078e000d */
[----:B------:R0:W-:Y:S01]  /*4ac0*/  @P1 STG.E.U16 desc[UR38][R4.64+0xf0], R6 ;  /* 0x0000f00604001986 */ /* 0x0001e2000c101526 */
[----:B------:R-:W-:Y:S05]  /*4ad0*/  @!P0 BRA `(.L_x_153) ;  /* 0x0000000000048947 */ /* 0x000fea0003800000 */
[----:B------:R1:W5:Y:S02]  /*4ae0*/  LDG.E.LTC128B.U16 R24, desc[UR38][R8.64+0xf2] ;  /* 0x0000f22608187981 */ /* 0x000364000c1e1520 */
.L_x_153:
[----:B------:R-:W-:Y:S05]  /*4af0*/  BSYNC B1 ;  /* 0x0000000000017941 */ /* 0x000fea0003800000 */
.L_x_152:
[----:B------:R-:W-:Y:S05]  /*4b00*/  @!P0 BRA `(.L_x_154) ;  /* 0x0000001000e88947 */ /* 0x000fea0003800000 */
[----:B-----5:R-:W-:-:S05]  /*4b10*/  HADD2.F32 R3, -RZ, R24.H0_H0 ;  /* 0x20000018ff037230 */ /* 0x020fca0000004100 */
[----:B0-----:R-:W-:-:S04]  /*4b20*/  FMUL R4, R3, R88 ;  /* 0x0000005803047220 */ /* 0x001fc80000400000 */
[----:B------:R-:W-:-:S05]  /*4b30*/  FFMA R4, R87, R19, R4 ;  /* 0x0000001357047223 */ /* 0x000fca0000000004 */
[----:B------:R-:W-:-:S05]  /*4b40*/  F2FP.F16.F32.PACK_AB R4, RZ, R4 ;  /* 0x00000004ff04723e */ /* 0x000fca00000000ff */
[----:B------:R3:W-:Y:S01]  /*4b50*/  STG.E.U16 desc[UR38][R12.64+0xf2], R4 ;  /* 0x0000f2040c007986 */ /* 0x0007e2000c101526 */
[----:B------:R-:W-:Y:S05]  /*4b60*/  BRA `(.L_x_154) ;  /* 0x0000001000d07947 */ /* 0x000fea0003800000 */
.L_x_29:
[----:B------:R-:W-:Y:S01]  /*4b70*/  ISETP.GT.AND P3, PT, R4, 0x1, PT ;  /* 0x000000010400780c */ /* 0x000fe20003f64270 */
[----:B------:R-:W-:Y:S01]  /*4b80*/  ULDC.64 UR4, c[0x0][0x5c0] ;  /* 0x0001700000047ab9 */ /* 0x000fe20000000a00 */
[-C--:B------:R-:W-:Y:S01]  /*4b90*/  FMUL R24, R24, R19.reuse ;  /* 0x0000001318187220 */ /* 0x080fe20000400000 */
[----:B------:R-:W-:Y:S01]  /*4ba0*/  LEA R6, P4, R102, UR4, 0x1 ;  /* 0x0000000466067c11 */ /* 0x000fe2000f8808ff */
[-C--:B------:R-:W-:Y:S01]  /*4bb0*/  FMUL R25, R25, R19.reuse ;  /* 0x0000001319197220 */ /* 0x080fe20000400000 */
[----:B------:R-:W-:Y:S01]  /*4bc0*/  ISETP.GT.AND P0, PT, R3, RZ, P3 ;  /* 0x000000ff0300720c */ /* 0x000fe20001f04270 */
[-C--:B------:R-:W-:Y:S01]  /*4bd0*/  FMUL R26, R26, R19.reuse ;  /* 0x000000131a1a7220 */ /* 0x080fe20000400000 */
[----:B------:R-:W-:Y:S01]  /*4be0*/  F2FP.F16.F32.PACK_AB R24, RZ, R24 ;  /* 0x00000018ff18723e */ /* 0x000fe200000000ff */
[-C--:B------:R-:W-:Y:S01]  /*4bf0*/  FMUL R27, R27, R19.reuse ;  /* 0x000000131b1b7220 */ /* 0x080fe20000400000 */
[----:B------:R-:W-:Y:S01]  /*4c00*/  LEA.HI.X R7, R102, UR5, R113, 0x1, P4 ;  /* 0x0000000566077c11 */ /* 0x000fe2000a0f0c71 */
[----:B------:R-:W-:Y:S01]  /*4c10*/  FMUL R28, R28, R19 ;  /* 0x000000131c1c7220 */ /* 0x000fe20000400000 */
[----:B------:R-:W-:Y:S01]  /*4c20*/  F2FP.F16.F32.PACK_AB R25, RZ, R25 ;  /* 0x00000019ff19723e */ /* 0x000fe200000000ff */
[-C--:B------:R-:W-:Y:S01]  /*4c30*/  FMUL R29, R29, R19.reuse ;  /* 0x000000131d1d7220 */ /* 0x080fe20000400000 */
[----:B------:R-:W-:Y:S01]  /*4c40*/  ISETP.GT.AND P2, PT, R3, 0x8, P2 ;  /* 0x000000080300780c */ /* 0x000fe20001744270 */
[----:B------:R-:W-:Y:S01]  /*4c50*/  @P1 STG.E.U16 desc[UR38][R6.64], R24 ;  /* 0x0000001806001986 */ /* 0x000fe2000c101526 */
[----:B------:R-:W-:Y:S01]  /*4c60*/  ISETP.GT.AND P1, PT, R4, 0x8, PT ;  /* 0x000000080400780c */ /* 0x000fe20003f24270 */
[-C--:B------:R-:W-:Y:S01]  /*4c70*/  FMUL R30, R30, R19.reuse ;  /* 0x000000131e1e7220 */ /* 0x080fe20000400000 */
[C---:B------:R-:W-:Y:S01]  /*4c80*/  SHF.L.U64.HI R5, R92.reuse, 0x1, R91 ;  /* 0x000000015c057819 */ /* 0x040fe2000001025b */
[----:B------:R-:W-:Y:S01]  /*4c90*/  @P0 STG.E.U16 desc[UR38][R6.64+0x2], R25 ;  /* 0x0000021906000986 */ /* 0x000fe2000c101526 */
[----:B------:R-:W-:Y:S01]  /*4ca0*/  LEA R8, P5, R92, R6, 0x1 ;  /* 0x000000065c087211 */ /* 0x000fe200078a08ff */
[-C--:B------:R-:W-:Y:S01]  /*4cb0*/  FMUL R31, R31, R19.reuse ;  /* 0x000000131f1f7220 */ /* 0x080fe20000400000 */
[----:B------:R-:W-:Y:S01]  /*4cc0*/  ISETP.GT.AND P3, PT, R3, 0x8, P3 ;  /* 0x000000080300780c */ /* 0x000fe20001f64270 */
[-C--:B------:R-:W-:Y:S01]  /*4cd0*/  FMUL R32, R32, R19.reuse ;  /* 0x0000001320207220 */ /* 0x080fe20000400000 */
[----:B------:R-:W-:Y:S01]  /*4ce0*/  ISETP.GT.AND P0, PT, R4, 0x9, PT ;  /* 0x000000090400780c */ /* 0x000fe20003f04270 */
[----:B------:R-:W-:Y:S01]  /*4cf0*/  IMAD.X R9, R5, 0x1, R7, P5 ;  /* 0x0000000105097824 */ /* 0x000fe200028e0607 */
[----:B------:R-:W-:Y:S01]  /*4d00*/  ISETP.GT.AND P4, PT, R3, RZ, P1 ;  /* 0x000000ff0300720c */ /* 0x000fe20000f84270 */
[-C--:B------:R-:W-:Y:S01]  /*4d10*/  FMUL R33, R33, R19.reuse ;  /* 0x0000001321217220 */ /* 0x080fe20000400000 */
[----:B------:R-:W-:Y:S01]  /*4d20*/  F2FP.F16.F32.PACK_AB R26, RZ, R26 ;  /* 0x0000001aff1a723e */ /* 0x000fe200000000ff */
[-C--:B------:R-:W-:Y:S01]  /*4d30*/  FMUL R34, R34, R19.reuse ;  /* 0x0000001322227220 */ /* 0x080fe20000400000 */
[----:B------:R-:W-:Y:S01]  /*4d40*/  ISETP.GT.AND P5, PT, R3, RZ, P0 ;  /* 0x000000ff0300720c */ /* 0x000fe200007a4270 */
[----:B------:R-:W-:Y:S01]  /*4d50*/  FMUL R35, R35, R19 ;  /* 0x0000001323237220 */ /* 0x000fe20000400000 */
[----:B------:R-:W-:Y:S01]  /*4d60*/  F2FP.F16.F32.PACK_AB R27, RZ, R27 ;  /* 0x0000001bff1b723e */ /* 0x000fe200000000ff */
[----:B------:R-:W-:Y:S01]  /*4d70*/  @P2 STG.E.U16 desc[UR38][R8.64], R26 ;  /* 0x0000001a08002986 */ /* 0x000fe2000c101526 */
[----:B------:R-:W-:Y:S01]  /*4d80*/  F2FP.F16.F32.PACK_AB R28, RZ, R28 ;  /* 0x0000001cff1c723e */ /* 0x000fe200000000ff */
[-C--:B------:R-:W-:Y:S01]  /*4d90*/  FMUL R36, R36, R19.reuse ;  /* 0x0000001324247220 */ /* 0x080fe20000400000 */
[----:B------:R-:W-:Y:S01]  /*4da0*/  ISETP.GT.AND P2, PT, R3, 0x8, P1 ;  /* 0x000000080300780c */ /* 0x000fe20000f44270 */
[----:B------:R-:W-:Y:S01]  /*4db0*/  @P3 STG.E.U16 desc[UR38][R8.64+0x2], R27 ;  /* 0x0000021b08003986 */ /* 0x000fe2000c101526 */
[----:B------:R-:W-:Y:S01]  /*4dc0*/  ISETP.GT.AND P1, PT, R4, 0x10, PT ;  /* 0x000000100400780c */ /* 0x000fe20003f24270 */
[----:B------:R-:W-:Y:S01]  /*4dd0*/  FMUL R37, R37, R19 ;  /* 0x0000001325257220 */ /* 0x000fe20000400000 */
[----:B------:R-:W-:Y:S01]  /*4de0*/  F2FP.F16.F32.PACK_AB R29, RZ, R29 ;  /* 0x0000001dff1d723e */ /* 0x000fe200000000ff */
[----:B------:R-:W-:Y:S01]  /*4df0*/  @P4 STG.E.U16 desc[UR38][R6.64+0x10], R28 ;  /* 0x0000101c06004986 */ /* 0x000fe2000c101526 */
[C---:B------:R-:W-:Y:S01]  /*4e00*/  ISETP.GT.AND P3, PT, R3.reuse, 0x8, P0 ;  /* 0x000000080300780c */ /* 0x040fe20000764270 */
[-C--:B------:R-:W-:Y:S01]  /*4e10*/  FMUL R38, R38, R19.reuse ;  /* 0x0000001326267220 */ /* 0x080fe20000400000 */
[----:B------:R-:W-:Y:S01]  /*4e20*/  ISETP.GT.AND P0, PT, R4, 0x11, PT ;  /* 0x000000110400780c */ /* 0x000fe20003f04270 */
[----:B------:R-:W-:Y:S01]  /*4e30*/  @P5 STG.E.U16 desc[UR38][R6.64+0x12], R29 ;  /* 0x0000121d06005986 */ /* 0x000fe2000c101526 */
        /* <DEDUP_REMOVED lines=161> */
[----:B------:R-:W-:Y:S01]  /*5850*/  FMUL R87, R87, R19 ;  /* 0x0000001357577220 */ /* 0x000fe20000400000 */
[----:B------:R-:W-:-:S02]  /*5860*/  F2FP.F16.F32.PACK_AB R62, RZ, R62 ;  /* 0x0000003eff3e723e */ /* 0x000fc400000000ff */
[C---:B------:R-:W-:Y:S02]  /*5870*/  ISETP.GT.AND P5, PT, R3.reuse, RZ, P0 ;  /* 0x000000ff0300720c */ /* 0x040fe400007a4270 */
[----:B------:R-:W-:Y:S01]  /*5880*/  F2FP.F16.F32.PACK_AB R63, RZ, R63 ;  /* 0x0000003fff3f723e */ /* 0x000fe200000000ff */
[----:B------:R-:W-:Y:S01]  /*5890*/  @P2 STG.E.U16 desc[UR38][R8.64+0x90], R62 ;  /* 0x0000903e08002986 */ /* 0x000fe2000c101526 */
[----:B------:R-:W-:Y:S02]  /*58a0*/  F2FP.F16.F32.PACK_AB R64, RZ, R64 ;  /* 0x00000040ff40723e */ /* 0x000fe400000000ff */
[C---:B------:R-:W-:Y:S01]  /*58b0*/  ISETP.GT.AND P2, PT, R3.reuse, 0x8, P1 ;  /* 0x000000080300780c */ /* 0x040fe20000f44270 */
[----:B------:R-:W-:Y:S01]  /*58c0*/  @P3 STG.E.U16 desc[UR38][R8.64+0x92], R63 ;  /* 0x0000923f08003986 */ /* 0x000fe2000c101526 */
[----:B------:R-:W-:Y:S02]  /*58d0*/  ISETP.GT.AND P1, PT, R4, 0x58, PT ;  /* 0x000000580400780c */ /* 0x000fe40003f24270 */
[----:B------:R-:W-:Y:S01]  /*58e0*/  F2FP.F16.F32.PACK_AB R65, RZ, R65 ;  /* 0x00000041ff41723e */ /* 0x000fe200000000ff */
[----:B------:R-:W-:Y:S01]  /*58f0*/  @P4 STG.E.U16 desc[UR38][R6.64+0xa0], R64 ;  /* 0x0000a04006004986 */ /* 0x000fe2000c101526 */
[----:B------:R-:W-:-:S02]  /*5900*/  ISETP.GT.AND P3, PT, R3, 0x8, P0 ;  /* 0x000000080300780c */ /* 0x000fc40000764270 */
[----:B------:R-:W-:Y:S01]  /*5910*/  ISETP.GT.AND P0, PT, R4, 0x59, PT ;  /* 0x000000590400780c */ /* 0x000fe20003f04270 */
[----:B------:R-:W-:Y:S01]  /*5920*/  @P5 STG.E.U16 desc[UR38][R6.64+0xa2], R65 ;  /* 0x0000a24106005986 */ /* 0x000fe2000c101526 */
[C---:B------:R-:W-:Y:S02]  /*5930*/  ISETP.GT.AND P4, PT, R3.reuse, RZ, P1 ;  /* 0x000000ff0300720c */ /* 0x040fe40000f84270 */
[----:B------:R-:W-:Y:S02]  /*5940*/  F2FP.F16.F32.PACK_AB R66, RZ, R66 ;  /* 0x00000042ff42723e */ /* 0x000fe400000000ff */
[----:B------:R-:W-:Y:S02]  /*5950*/  ISETP.GT.AND P5, PT, R3, RZ, P0 ;  /* 0x000000ff0300720c */ /* 0x000fe400007a4270 */
[----:B------:R-:W-:Y:S01]  /*5960*/  F2FP.F16.F32.PACK_AB R67, RZ, R67 ;  /* 0x00000043ff43723e */ /* 0x000fe200000000ff */
[----:B------:R-:W-:Y:S01]  /*5970*/  @P2 STG.E.U16 desc[UR38][R8.64+0xa0], R66 ;  /* 0x0000a04208002986 */ /* 0x000fe2000c101526 */
[----:B------:R-:W-:-:S02]  /*5980*/  F2FP.F16.F32.PACK_AB R68, RZ, R68 ;  /* 0x00000044ff44723e */ /* 0x000fc400000000ff */
[C---:B------:R-:W-:Y:S01]  /*5990*/  ISETP.GT.AND P2, PT, R3.reuse, 0x8, P1 ;  /* 0x000000080300780c */ /* 0x040fe20000f44270 */
[----:B------:R-:W-:Y:S01]  /*59a0*/  @P3 STG.E.U16 desc[UR38][R8.64+0xa2], R67 ;  /* 0x0000a24308003986 */ /* 0x000fe2000c101526 */
[C---:B------:R-:W-:Y:S02]  /*59b0*/  ISETP.GT.AND P1, PT, R4.reuse, 0x60, PT ;  /* 0x000000600400780c */ /* 0x040fe40003f24270 */
[----:B------:R-:W-:Y:S01]  /*59c0*/  F2FP.F16.F32.PACK_AB R69, RZ, R69 ;  /* 0x00000045ff45723e */ /* 0x000fe200000000ff */
[----:B------:R-:W-:Y:S01]  /*59d0*/  @P4 STG.E.U16 desc[UR38][R6.64+0xb0], R68 ;  /* 0x0000b04406004986 */ /* 0x000fe2000c101526 */
[C---:B------:R-:W-:Y:S02]  /*59e0*/  ISETP.GT.AND P3, PT, R3.reuse, 0x8, P0 ;  /* 0x000000080300780c */ /* 0x040fe40000764270 */
[----:B------:R-:W-:Y:S01]  /*59f0*/  ISETP.GT.AND P0, PT, R4, 0x61, PT ;  /* 0x000000610400780c */ /* 0x000fe20003f04270 */
[----:B------:R-:W-:Y:S01]  /*5a00*/  @P5 STG.E.U16 desc[UR38][R6.64+0xb2], R69 ;  /* 0x0000b24506005986 */ /* 0x000fe2000c101526 */
[----:B------:R-:W-:-:S02]  /*5a10*/  ISETP.GT.AND P4, PT, R3, RZ, P1 ;  /* 0x000000ff0300720c */ /* 0x000fc40000f84270 */
[C---:B------:R-:W-:Y:S02]  /*5a20*/  ISETP.GT.AND P5, PT, R3.reuse, RZ, P0 ;  /* 0x000000ff0300720c */ /* 0x040fe400007a4270 */
[----:B------:R-:W-:Y:S02]  /*5a30*/  F2FP.F16.F32.PACK_AB R70, RZ, R70 ;  /* 0x00000046ff46723e */ /* 0x000fe400000000ff */
[----:B------:R-:W-:Y:S02]  /*5a40*/  F2FP.F16.F32.PACK_AB R71, RZ, R71 ;  /* 0x00000047ff47723e */ /* 0x000fe400000000ff */
[----:B------:R-:W-:Y:S01]  /*5a50*/  F2FP.F16.F32.PACK_AB R72, RZ, R72 ;  /* 0x00000048ff48723e */ /* 0x000fe200000000ff */
[----:B------:R-:W-:Y:S01]  /*5a60*/  @P2 STG.E.U16 desc[UR38][R8.64+0xb0], R70 ;  /* 0x0000b04608002986 */ /* 0x000fe2000c101526 */
[----:B------:R-:W-:Y:S02]  /*5a70*/  F2FP.F16.F32.PACK_AB R73, RZ, R73 ;  /* 0x00000049ff49723e */ /* 0x000fe400000000ff */
[C---:B------:R-:W-:Y:S01]  /*5a80*/  ISETP.GT.AND P1, PT, R3.reuse, 0x8, P1 ;  /* 0x000000080300780c */ /* 0x040fe20000f24270 */
[----:B------:R-:W-:Y:S01]  /*5a90*/  @P3 STG.E.U16 desc[UR38][R8.64+0xb2], R71 ;  /* 0x0000b24708003986 */ /* 0x000fe2000c101526 */
[----:B------:R-:W-:-:S02]  /*5aa0*/  ISETP.GT.AND P2, PT, R3, 0x8, P0 ;  /* 0x000000080300780c */ /* 0x000fc40000744270 */
[C---:B------:R-:W-:Y:S01]  /*5ab0*/  ISETP.GT.AND P0, PT, R4.reuse, 0x69, PT ;  /* 0x000000690400780c */ /* 0x040fe20003f04270 */
[----:B------:R-:W-:Y:S01]  /*5ac0*/  @P4 STG.E.U16 desc[UR38][R6.64+0xc0], R72 ;  /* 0x0000c04806004986 */ /* 0x000fe2000c101526 */
[----:B------:R-:W-:Y:S02]  /*5ad0*/  ISETP.GT.AND P4, PT, R4, 0x68, PT ;  /* 0x000000680400780c */ /* 0x000fe40003f84270 */
[----:B------:R-:W-:Y:S01]  /*5ae0*/  F2FP.F16.F32.PACK_AB R74, RZ, R74 ;  /* 0x0000004aff4a723e */ /* 0x000fe200000000ff */
[----:B------:R-:W-:Y:S01]  /*5af0*/  @P5 STG.E.U16 desc[UR38][R6.64+0xc2], R73 ;  /* 0x0000c24906005986 */ /* 0x000fe2000c101526 */
[C---:B------:R-:W-:Y:S02]  /*5b00*/  ISETP.GT.AND P5, PT, R3.reuse, RZ, P4 ;  /* 0x000000ff0300720c */ /* 0x040fe400027a4270 */
[----:B------:R-:W-:Y:S01]  /*5b10*/  ISETP.GT.AND P3, PT, R3, RZ, P0 ;  /* 0x000000ff0300720c */ /* 0x000fe20000764270 */
[----:B------:R-:W-:Y:S01]  /*5b20*/  @P1 STG.E.U16 desc[UR38][R8.64+0xc0], R74 ;  /* 0x0000c04a08001986 */ /* 0x000fe2000c101526 */
[----:B------:R-:W-:-:S02]  /*5b30*/  F2FP.F16.F32.PACK_AB R75, RZ, R75 ;  /* 0x0000004bff4b723e */ /* 0x000fc400000000ff */
[----:B------:R-:W-:Y:S02]  /*5b40*/  F2FP.F16.F32.PACK_AB R76, RZ, R76 ;  /* 0x0000004cff4c723e */ /* 0x000fe400000000ff */
[C---:B------:R-:W-:Y:S01]  /*5b50*/  ISETP.GT.AND P4, PT, R3.reuse, 0x8, P4 ;  /* 0x000000080300780c */ /* 0x040fe20002784270 */
[----:B------:R-:W-:Y:S01]  /*5b60*/  @P2 STG.E.U16 desc[UR38][R8.64+0xc2], R75 ;  /* 0x0000c24b08002986 */ /* 0x000fe2000c101526 */
[----:B------:R-:W-:Y:S02]  /*5b70*/  F2FP.F16.F32.PACK_AB R77, RZ, R77 ;  /* 0x0000004dff4d723e */ /* 0x000fe400000000ff */
[C---:B------:R-:W-:Y:S01]  /*5b80*/  ISETP.GT.AND P2, PT, R4.reuse, 0x71, PT ;  /* 0x000000710400780c */ /* 0x040fe20003f44270 */
[----:B------:R-:W-:Y:S01]  /*5b90*/  @P5 STG.E.U16 desc[UR38][R6.64+0xd0], R76 ;  /* 0x0000d04c06005986 */ /* 0x000fe2000c101526 */
[----:B------:R-:W-:Y:S02]  /*5ba0*/  ISETP.GT.AND P5, PT, R3, 0x8, P0 ;  /* 0x000000080300780c */ /* 0x000fe400007a4270 */
[C---:B------:R-:W-:Y:S01]  /*5bb0*/  ISETP.GT.AND P1, PT, R4.reuse, 0x78, PT ;  /* 0x000000780400780c */ /* 0x040fe20003f24270 */
[----:B------:R-:W-:Y:S01]  /*5bc0*/  @P3 STG.E.U16 desc[UR38][R6.64+0xd2], R77 ;  /* 0x0000d24d06003986 */ /* 0x000fe2000c101526 */
[----:B------:R-:W-:-:S02]  /*5bd0*/  ISETP.GT.AND P3, PT, R4, 0x70, PT ;  /* 0x000000700400780c */ /* 0x000fc40003f64270 */
[----:B------:R-:W-:Y:S01]  /*5be0*/  ISETP.GT.AND P0, PT, R4, 0x79, PT ;  /* 0x000000790400780c */ /* 0x000fe20003f04270 */
[----:B------:R-:W-:Y:S01]  /*5bf0*/  @P4 IMAD.MOV.U32 R4, RZ, RZ, R8 ;  /* 0x000000ffff044224 */ /* 0x000fe200078e0008 */
[----:B------:R-:W-:Y:S01]  /*5c00*/  F2FP.F16.F32.PACK_AB R78, RZ, R78 ;  /* 0x0000004eff4e723e */ /* 0x000fe200000000ff */
[----:B------:R-:W-:Y:S01]  /*5c10*/  @P4 IMAD.MOV.U32 R5, RZ, RZ, R9 ;  /* 0x000000ffff054224 */ /* 0x000fe200078e0009 */
[----:B------:R-:W-:Y:S02]  /*5c20*/  F2FP.F16.F32.PACK_AB R79, RZ, R79 ;  /* 0x0000004fff4f723e */ /* 0x000fe400000000ff */
[----:B------:R-:W-:Y:S02]  /*5c30*/  F2FP.F16.F32.PACK_AB R80, RZ, R80 ;  /* 0x00000050ff50723e */ /* 0x000fe400000000ff */
[----:B------:R0:W-:Y:S01]  /*5c40*/  @P4 STG.E.U16 desc[UR38][R4.64+0xd0], R78 ;  /* 0x0000d04e04004986 */ /* 0x0001e2000c101526 */
[----:B------:R-:W-:Y:S02]  /*5c50*/  ISETP.GT.AND P4, PT, R3, RZ, P2 ;  /* 0x000000ff0300720c */ /* 0x000fe40001784270 */
[----:B------:R-:W-:-:S02]  /*5c60*/  F2FP.F16.F32.PACK_AB R81, RZ, R81 ;  /* 0x00000051ff51723e */ /* 0x000fc400000000ff */
[----:B------:R-:W-:Y:S02]  /*5c70*/  ISETP.GT.AND P2, PT, R3, 0x8, P2 ;  /* 0x000000080300780c */ /* 0x000fe40001744270 */
[----:B------:R-:W-:Y:S02]  /*5c80*/  F2FP.F16.F32.PACK_AB R82, RZ, R82 ;  /* 0x00000052ff52723e */ /* 0x000fe400000000ff */
[----:B------:R-:W-:Y:S02]  /*5c90*/  F2FP.F16.F32.PACK_AB R83, RZ, R83 ;  /* 0x00000053ff53723e */ /* 0x000fe400000000ff */
[----:B------:R-:W-:Y:S01]  /*5ca0*/  F2FP.F16.F32.PACK_AB R84, RZ, R84 ;  /* 0x00000054ff54723e */ /* 0x000fe200000000ff */
[----:B0-----:R-:W-:Y:S01]  /*5cb0*/  @P5 IMAD.MOV.U32 R4, RZ, RZ, R8 ;  /* 0x000000ffff045224 */ /* 0x001fe200078e0008 */
[----:B------:R-:W-:Y:S01]  /*5cc0*/  F2FP.F16.F32.PACK_AB R85, RZ, R85 ;  /* 0x00000055ff55723e */ /* 0x000fe200000000ff */
[----:B------:R-:W-:Y:S01]  /*5cd0*/  @P5 IMAD.MOV.U32 R5, RZ, RZ, R9 ;  /* 0x000000ffff055224 */ /* 0x000fe200078e0009 */
[----:B------:R-:W-:-:S02]  /*5ce0*/  F2FP.F16.F32.PACK_AB R86, RZ, R86 ;  /* 0x00000056ff56723e */ /* 0x000fc400000000ff */
[----:B------:R-:W-:Y:S02]  /*5cf0*/  F2FP.F16.F32.PACK_AB R87, RZ, R87 ;  /* 0x00000057ff57723e */ /* 0x000fe400000000ff */
[----:B------:R0:W-:Y:S01]  /*5d00*/  @P5 STG.E.U16 desc[UR38][R4.64+0xd2], R79 ;  /* 0x0000d24f04005986 */ /* 0x0001e2000c101526 */
[C---:B------:R-:W-:Y:S02]  /*5d10*/  ISETP.GT.AND P5, PT, R3.reuse, RZ, P3 ;  /* 0x000000ff0300720c */ /* 0x040fe40001fa4270 */
[----:B------:R-:W-:-:S11]  /*5d20*/  ISETP.GT.AND P3, PT, R3, 0x8, P3 ;  /* 0x000000080300780c */ /* 0x000fd60001f64270 */
[----:B0-----:R-:W-:Y:S02]  /*5d30*/  @P5 IMAD.MOV.U32 R4, RZ, RZ, R6 ;  /* 0x000000ffff045224 */ /* 0x001fe400078e0006 */
[----:B------:R-:W-:-:S05]  /*5d40*/  @P5 IMAD.MOV.U32 R5, RZ, RZ, R7 ;  /* 0x000000ffff055224 */ /* 0x000fca00078e0007 */
[----:B------:R0:W-:Y:S01]  /*5d50*/  @P5 STG.E.U16 desc[UR38][R4.64+0xe0], R80 ;  /* 0x0000e05004005986 */ /* 0x0001e2000c101526 */
[C---:B------:R-:W-:Y:S02]  /*5d60*/  ISETP.GT.AND P5, PT, R3.reuse, RZ, P0 ;  /* 0x000000ff0300720c */ /* 0x040fe400007a4270 */
[----:B------:R-:W-:Y:S01]  /*5d70*/  ISETP.GT.AND P0, PT, R3, 0x8, P0 ;  /* 0x000000080300780c */ /* 0x000fe20000704270 */
[----:B0-----:R-:W-:Y:S02]  /*5d80*/  @P4 IMAD.MOV.U32 R4, RZ, RZ, R6 ;  /* 0x000000ffff044224 */ /* 0x001fe400078e0006 */
[----:B------:R-:W-:-:S05]  /*5d90*/  @P4 IMAD.MOV.U32 R5, RZ, RZ, R7 ;  /* 0x000000ffff054224 */ /* 0x000fca00078e0007 */
[----:B------:R0:W-:Y:S01]  /*5da0*/  @P4 STG.E.U16 desc[UR38][R4.64+0xe2], R81 ;  /* 0x0000e25104004986 */ /* 0x0001e2000c101526 */
[C---:B------:R-:W-:Y:S02]  /*5db0*/  ISETP.GT.AND P4, PT, R3.reuse, RZ, P1 ;  /* 0x000000ff0300720c */ /* 0x040fe40000f84270 */
[----:B------:R-:W-:Y:S01]  /*5dc0*/  ISETP.GT.AND P1, PT, R3, 0x8, P1 ;  /* 0x000000080300780c */ /* 0x000fe20000f24270 */
[----:B0-----:R-:W-:Y:S02]  /*5dd0*/  @P3 IMAD.MOV.U32 R4, RZ, RZ, R8 ;  /* 0x000000ffff043224 */ /* 0x001fe400078e0008 */
[----:B------:R-:W-:-:S05]  /*5de0*/  @P3 IMAD.MOV.U32 R5, RZ, RZ, R9 ;  /* 0x000000ffff053224 */ /* 0x000fca00078e0009 */
[----:B------:R0:W-:Y:S02]  /*5df0*/  @P3 STG.E.U16 desc[UR38][R4.64+0xe0], R82 ;  /* 0x0000e05204003986 */ /* 0x0001e4000c101526 */
[----:B0-----:R-:W-:Y:S02]  /*5e00*/  @P2 IMAD.MOV.U32 R4, RZ, RZ, R8 ;  /* 0x000000ffff042224 */ /* 0x001fe400078e0008 */
[----:B------:R-:W-:-:S05]  /*5e10*/  @P2 IMAD.MOV.U32 R5, RZ, RZ, R9 ;  /* 0x000000ffff052224 */ /* 0x000fca00078e0009 */
[----:B------:R0:W-:Y:S02]  /*5e20*/  @P2 STG.E.U16 desc[UR38][R4.64+0xe2], R83 ;  /* 0x0000e25304002986 */ /* 0x0001e4000c101526 */
[----:B0-----:R-:W-:Y:S02]  /*5e30*/  @P4 IMAD.MOV.U32 R4, RZ, RZ, R6 ;  /* 0x000000ffff044224 */ /* 0x001fe400078e0006 */
[----:B------:R-:W-:-:S05]  /*5e40*/  @P4 IMAD.MOV.U32 R5, RZ, RZ, R7 ;  /* 0x000000ffff054224 */ /* 0x000fca00078e0007 */
[----:B------:R0:W-:Y:S04]  /*5e50*/  @P4 STG.E.U16 desc[UR38][R4.64+0xf0], R84 ;  /* 0x0000f05404004986 */ /* 0x0001e8000c101526 */
[----:B------:R1:W-:Y:S01]  /*5e60*/  @P5 STG.E.U16 desc[UR38][R6.64+0xf2], R85 ;  /* 0x0000f25506005986 */ /* 0x0003e2000c101526 */
[----:B0-----:R-:W-:Y:S02]  /*5e70*/  @P1 IMAD.MOV.U32 R4, RZ, RZ, R8 ;  /* 0x000000ffff041224 */ /* 0x001fe400078e0008 */
[----:B------:R-:W-:-:S05]  /*5e80*/  @P1 IMAD.MOV.U32 R5, RZ, RZ, R9 ;  /* 0x000000ffff051224 */ /* 0x000fca00078e0009 */
[----:B------:R1:W-:Y:S04]  /*5e90*/  @P1 STG.E.U16 desc[UR38][R4.64+0xf0], R86 ;  /* 0x0000f05604001986 */ /* 0x0003e8000c101526 */
[----:B------:R1:W-:Y:S02]  /*5ea0*/  @P0 STG.E.U16 desc[UR38][R8.64+0xf2], R87 ;  /* 0x0000f25708000986 */ /* 0x0003e4000c101526 */
.L_x_154:
[----:B------:R-:W-:Y:S05]  /*5eb0*/  BSYNC B0 ;  /* 0x0000000000007941 */ /* 0x000fea0003800000 */
.L_x_28:
[----:B------:R-:W-:Y:S01]  /*5ec0*/  IADD3 R16, P0, R16, UR36, RZ ;  /* 0x0000002410107c10 */ /* 0x000fe2000ff1e0ff */
[----:B------:R-:W-:Y:S01]  /*5ed0*/  ULDC.64 UR4, c[0x0][0x650] ;  /* 0x0001940000047ab9 */ /* 0x000fe20000000a00 */
[----:B------:R-:W-:Y:S01]  /*5ee0*/  PRMT R3, RZ, 0x7610, R3 ;  /* 0x00007610ff037816 */ /* 0x000fe20000000003 */
[----:B------:R-:W-:Y:S01]  /*5ef0*/  IMAD.MOV.U32 R100, RZ, RZ, -0x1 ;  /* 0xffffffffff647424 */ /* 0x000fe200078e00ff */
[----:B------:R-:W-:Y:S01]  /*5f00*/  IADD3.X R17, R17, UR42, RZ, P0, !PT ;  /* 0x0000002a11117c10 */ /* 0x000fe200087fe4ff */
[----:B------:R-:W-:Y:S01]  /*5f10*/  IMAD.MOV.U32 R99, RZ, RZ, -0x1 ;  /* 0xffffffffff637424 */ /* 0x000fe200078e00ff */
[----:B------:R-:W-:-:S04]  /*5f20*/  ISETP.GE.U32.AND P0, PT, R16, UR4, PT ;  /* 0x0000000410007c0c */ /* 0x000fc8000bf06070 */
[----:B------:R-:W-:-:S13]  /*5f30*/  ISETP.GE.U32.AND.EX P0, PT, R17, UR5, PT, P0 ;  /* 0x0000000511007c0c */ /* 0x000fda000bf06100 */
[----:B------:R-:W-:Y:S05]  /*5f40*/  @P0 BRA `(.L_x_155) ;  /* 0x00000004004c0947 */ /* 0x000fea0003800000 */
[----:B------:R-:W0:Y:S01]  /*5f50*/  LDC.64 R10, c[0x0][0x628] ;  /* 0x00018a00ff0a7b82 */ /* 0x000e220000000a00 */
[----:B---3--:R-:W3:Y:S01]  /*5f60*/  S2R R12, SR_CTAID.X ;  /* 0x00000000000c7919 */ /* 0x008ee20000002500 */
[----:B-12-4-:R-:W-:Y:S02]  /*5f70*/  IMAD.MOV.U32 R8, RZ, RZ, R16 ;  /* 0x000000ffff087224 */ /* 0x016fe400078e0010 */
[----:B------:R-:W-:Y:S01]  /*5f80*/  IMAD.MOV.U32 R9, RZ, RZ, R17 ;  /* 0x000000ffff097224 */ /* 0x000fe200078e0011 */
[----:B------:R-:W1:Y:S03]  /*5f90*/  S2R R20, SR_CTAID.Y ;  /* 0x0000000000147919 */ /* 0x000e660000002600 */
[----:B------:R-:W2:Y:S08]  /*5fa0*/  LDC R0, c[0x0][0x630] ;  /* 0x00018c00ff007b82 */ /* 0x000eb00000000800 */
[----:B------:R-:W4:Y:S01]  /*5fb0*/  LDC.64 R14, c[0x0][0x620] ;  /* 0x00018800ff0e7b82 */ /* 0x000f220000000a00 */
[----:B0-----:R-:W-:-:S04]  /*5fc0*/  ISETP.NE.U32.AND P0, PT, R10, RZ, PT ;  /* 0x000000ff0a00720c */ /* 0x001fc80003f05070 */
[----:B------:R-:W-:-:S13]  /*5fd0*/  ISETP.NE.AND.EX P0, PT, R11, RZ, PT, P0 ;  /* 0x000000ff0b00720c */ /* 0x000fda0003f05300 */
[----:B-1234-:R-:W-:Y:S05]  /*5fe0*/  @!P0 BRA `(.L_x_156) ;  /* 0x0000000000288947 */ /* 0x01efea0003800000 */
        /* <DEDUP_REMOVED lines=10> */
.L_x_156:
[-CC-:B------:R-:W-:Y:S01]  /*6090*/  SHF.R.U64 R99, R8, R0.reuse, R9.reuse ;  /* 0x0000000008637219 */ /* 0x180fe20000001209 */
[----:B------:R-:W0:Y:S01]  /*60a0*/  LDC.64 R26, c[0x0][0x640] ;  /* 0x00019000ff1a7b82 */ /* 0x000e220000000a00 */
[----:B------:R-:W-:Y:S01]  /*60b0*/  SHF.R.U32.HI R0, RZ, R0, R9 ;  /* 0x00000000ff007219 */ /* 0x000fe20000011609 */
[----:B------:R-:W-:Y:S01]  /*60c0*/  ULDC UR4, c[0x0][0x150] ;  /* 0x0000540000047ab9 */ /* 0x000fe20000000800 */
[----:B------:R-:W-:Y:S02]  /*60d0*/  IADD3 R3, P0, RZ, -R99, RZ ;  /* 0x80000063ff037210 */ /* 0x000fe40007f1e0ff */
[----:B------:R-:W-:-:S03]  /*60e0*/  I2FP.F32.U32 R7, R12 ;  /* 0x0000000c00077245 */ /* 0x000fc60000201000 */
[----:B------:R-:W1:Y:S01]  /*60f0*/  LDC R6, c[0x0][0x618] ;  /* 0x00018600ff067b82 */ /* 0x000e620000000800 */
[----:B------:R-:W-:Y:S02]  /*6100*/  IMAD.X R5, RZ, RZ, ~R0, P0 ;  /* 0x000000ffff057224 */ /* 0x000fe400000e0e00 */
[----:B------:R-:W-:Y:S01]  /*6110*/  FMUL R7, R7, UR4 ;  /* 0x0000000407077c20 */ /* 0x000fe20008400000 */
[----:B------:R-:W-:Y:S01]  /*6120*/  ULDC UR4, c[0x0][0x154] ;  /* 0x0000550000047ab9 */ /* 0x000fe20000000800 */
[-C--:B------:R-:W-:Y:S02]  /*6130*/  IMAD R0, R5, R14.reuse, RZ ;  /* 0x0000000e05007224 */ /* 0x080fe400078e02ff */
[C---:B------:R-:W-:Y:S01]  /*6140*/  IMAD.WIDE.U32 R4, R3.reuse, R14, R16 ;  /* 0x0000000e03047225 */ /* 0x040fe200078e0010 */
[----:B------:R-:W2:Y:S01]  /*6150*/  LDC R8, c[0x0][0x608] ;  /* 0x00018200ff087b82 */ /* 0x000ea20000000800 */
[----:B------:R-:W3:Y:S02]  /*6160*/  F2I.U32.TRUNC.NTZ R7, R7 ;  /* 0x0000000700077305 */ /* 0x000ee4000020f000 */
[----:B------:R-:W-:Y:S01]  /*6170*/  IMAD R3, R3, R15, R0 ;  /* 0x0000000f03037224 */ /* 0x000fe200078e0200 */
[----:B------:R-:W-:-:S03]  /*6180*/  I2FP.F32.U32 R0, R20 ;  /* 0x0000001400007245 */ /* 0x000fc60000201000 */
[----:B------:R-:W-:Y:S01]  /*6190*/  IMAD.IADD R3, R5, 0x1, R3 ;  /* 0x0000000105037824 */ /* 0x000fe200078e0203 */
[----:B------:R-:W4:Y:S01]  /*61a0*/  LDC R11, c[0x0][0x658] ;  /* 0x00019600ff0b7b82 */ /* 0x000f220000000800 */
[----:B0-----:R-:W-:-:S04]  /*61b0*/  ISETP.NE.U32.AND P0, PT, R26, RZ, PT ;  /* 0x000000ff1a00720c */ /* 0x001fc80003f05070 */
[----:B------:R-:W-:-:S03]  /*61c0*/  ISETP.NE.AND.EX P0, PT, R27, RZ, PT, P0 ;  /* 0x000000ff1b00720c */ /* 0x000fc60003f05300 */
[----:B------:R-:W0:Y:S01]  /*61d0*/  LDC R9, c[0x0][0x144] ;  /* 0x00005100ff097b82 */ /* 0x000e220000000800 */
[-C--:B-1----:R-:W-:Y:S01]  /*61e0*/  SHF.R.U64 R10, R4, R6.reuse, R3 ;  /* 0x00000006040a7219 */ /* 0x082fe20000001203 */
[----:B---3--:R-:W-:Y:S01]  /*61f0*/  IMAD.MOV R7, RZ, RZ, -R7 ;  /* 0x000000ffff077224 */ /* 0x008fe200078e0a07 */
[----:B------:R-:W-:Y:S01]  /*6200*/  SHF.R.U32.HI R3, RZ, R6, R3 ;  /* 0x00000006ff037219 */ /* 0x000fe20000011603 */
[----:B------:R-:W-:-:S04]  /*6210*/  FMUL R6, R0, UR4 ;  /* 0x0000000400067c20 */ /* 0x000fc80008400000 */
[----:B------:R-:W1:Y:S01]  /*6220*/  LDC R21, c[0x0][0x148] ;  /* 0x00005200ff157b82 */ /* 0x000e620000000800 */
[----:B------:R3:W0:Y:S01]  /*6230*/  F2I.U32.TRUNC.NTZ R14, R6 ;  /* 0x00000006000e7305 */ /* 0x000622000020f000 */
[-CC-:B--2---:R-:W-:Y:S02]  /*6240*/  SHF.R.U64 R13, R10, R8.reuse, R3.reuse ;  /* 0x000000080a0d7219 */ /* 0x184fe40000001203 */
[----:B------:R-:W-:-:S04]  /*6250*/  SHF.R.U32.HI R0, RZ, R8, R3 ;  /* 0x00000008ff007219 */ /* 0x000fc80000011603 */
[----:B-----5:R-:W2:Y:S01]  /*6260*/  LDC R24, c[0x0][0x648] ;  /* 0x00019200ff187b82 */ /* 0x020ea20000000800 */
[-CC-:B----4-:R-:W-:Y:S02]  /*6270*/  SHF.R.U64 R15, R13, R11.reuse, R0.reuse ;  /* 0x0000000b0d0f7219 */ /* 0x190fe40000001200 */
[----:B------:R-:W-:-:S03]  /*6280*/  SHF.R.U32.HI R5, RZ, R11, R0 ;  /* 0x0000000bff057219 */ /* 0x000fc60000011600 */
[----:B------:R-:W-:Y:S02]  /*6290*/  IMAD.MOV.U32 R4, RZ, RZ, R15 ;  /* 0x000000ffff047224 */ /* 0x000fe400078e000f */
[----:B------:R-:W4:Y:S01]  /*62a0*/  LDC R28, c[0x0][0x638] ;  /* 0x00018e00ff1c7b82 */ /* 0x000f220000000800 */
[----:B0-----:R-:W-:-:S07]  /*62b0*/  IMAD R25, R9, R7, R12 ;  /* 0x0000000709197224 */ /* 0x001fce00078e020c */
[----:B------:R-:W0:Y:S08]  /*62c0*/  LDC R29, c[0x0][0x610] ;  /* 0x00018400ff1d7b82 */ /* 0x000e300000000800 */
[----:B------:R-:W0:Y:S01]  /*62d0*/  LDC R30, c[0x0][0x600] ;  /* 0x00018000ff1e7b82 */ /* 0x000e220000000800 */
[----:B-123--:R-:W-:Y:S05]  /*62e0*/  @!P0 BRA `(.L_x_157) ;  /* 0x0000000000288947 */ /* 0x00efea0003800000 */
        /* <DEDUP_REMOVED lines=10> */
.L_x_157:
[----:B------:R-:W-:Y:S01]  /*6390*/  ISETP.NE.AND P0, PT, R2, 0x1, PT ;  /* 0x000000010200780c */ /* 0x000fe20003f05270 */
[----:B------:R-:W-:Y:S01]  /*63a0*/  IMAD.MOV R14, RZ, RZ, -R14 ;  /* 0x000000ffff0e7224 */ /* 0x000fe200078e0a0e */
[----:B------:R-:W-:Y:S02]  /*63b0*/  SHF.R.U64 R0, R4, R24, R5 ;  /* 0x0000001804007219 */ /* 0x000fe40000001205 */
[----:B------:R-:W-:Y:S02]  /*63c0*/  LOP3.LUT R3, R13, R96, RZ, 0xc0, !PT ;  /* 0x000000600d037212 */ /* 0x000fe400078ec0ff */
[----:B------:R-:W-:Y:S01]  /*63d0*/  LOP3.LUT R10, R10, R95, RZ, 0xc0, !PT ;  /* 0x0000005f0a0a7212 */ /* 0x000fe200078ec0ff */
[----:B------:R-:W-:Y:S02]  /*63e0*/  IMAD.MOV R4, RZ, RZ, -R0 ;  /* 0x000000ffff047224 */ /* 0x000fe400078e0a00 */
[----:B------:R-:W-:Y:S02]  /*63f0*/  IMAD R0, R90, R0, R3 ;  /* 0x000000005a007224 */ /* 0x000fe400078e0203 */
[----:B----4-:R-:W-:-:S02]  /*6400*/  IMAD R3, R4, R28, R15 ;  /* 0x0000001c04037224 */ /* 0x010fc400078e020f */
[----:B------:R-:W-:Y:S02]  /*6410*/  @P0 IMAD R25, R21, R14, R20 ;  /* 0x0000000e15190224 */ /* 0x000fe400078e0214 */
[----:B0-----:R-:W-:Y:S02]  /*6420*/  IMAD R5, R3, R30, R10 ;  /* 0x0000001e03057224 */ /* 0x001fe400078e020a */
[----:B------:R-:W-:Y:S02]  /*6430*/  IMAD R0, R0, R29, R25 ;  /* 0x0000001d00007224 */ /* 0x000fe400078e0219 */
[----:B------:R-:W-:-:S03]  /*6440*/  IMAD.MOV.U32 R4, RZ, RZ, 0x1 ;  /* 0x00000001ff047424 */ /* 0x000fc600078e00ff */
[----:B------:R-:W-:Y:S02]  /*6450*/  SEL R100, R5, R0, !P0 ;  /* 0x0000000005647207 */ /* 0x000fe40004000000 */
[----:B------:R-:W-:Y:S02]  /*6460*/  PRMT R3, R4, 0x7610, R3 ;  /* 0x0000761004037816 */ /* 0x000fe40000000003 */
[----:B------:R-:W-:-:S07]  /*6470*/  SEL R0, R0, R5, !P0 ;  /* 0x0000000500007207 */ /* 0x000fce0004000000 */
.L_x_155:
[----:B------:R-:W-:Y:S01]  /*6480*/  LOP3.LUT P0, RZ, R3, 0xff, RZ, 0xc0, !PT ;  /* 0x000000ff03ff7812 */ /* 0x000fe2000780c0ff */
[----:B------:R-:W-:Y:S01]  /*6490*/  UIMAD.WIDE.U32 UR4, UR41, -0x55555555, URZ ;  /* 0xaaaaaaab290478a5 */ /* 0x000fe2000f8e003f */
[----:B------:R-:W-:-:S03]  /*64a0*/  IMAD.MOV.U32 R101, RZ, RZ, R0 ;  /* 0x000000ffff657224 */ /* 0x000fc600078e0000 */
[----:B------:R-:W-:-:S04]  /*64b0*/  USHF.R.U32.HI UR4, URZ, 0x1, UR5 ;  /* 0x000000013f047899 */ /* 0x000fc80008011605 */
[----:B------:R-:W-:-:S04]  /*64c0*/  UIMAD UR41, UR4, -0x3, UR41 ;  /* 0xfffffffd042978a4 */ /* 0x000fc8000f8e0229 */
[----:B------:R-:W-:Y:S08]  /*64d0*/  @P0 BRA `(.L_x_158) ;  /* 0xffffffac00300947 */ /* 0x000ff0000383ffff */
[----:B------:R-:W-:Y:S05]  /*64e0*/  EXIT ;  /* 0x000000000000794d */ /* 0x000fea0003800000 */
.L_x_3:
        /* <DEDUP_REMOVED lines=26> */
.L_x_160:
[--C-:B------:R-:W-:Y:S01]  /*6690*/  SHF.R.U64 R14, R12, R20, R13.reuse ;  /* 0x000000140c0e7219 */ /* 0x100fe2000000120d */
[----:B------:R-:W0:Y:S01]  /*66a0*/  LDC R24, c[0x0][0x618] ;  /* 0x00018600ff187b82 */ /* 0x000e220000000800 */
[----:B------:R-:W-:Y:S01]  /*66b0*/  I2FP.F32.U32 R8, R6 ;  /* 0x0000000600087245 */ /* 0x000fe20000201000 */
[----:B------:R-:W-:Y:S01]  /*66c0*/  ULDC UR4, c[0x0][0x150] ;  /* 0x0000540000047ab9 */ /* 0x000fe20000000800 */
[----:B------:R-:W-:Y:S02]  /*66d0*/  SHF.R.U32.HI R7, RZ, R20, R13 ;  /* 0x00000014ff077219 */ /* 0x000fe4000001160d */
[----:B------:R-:W-:Y:S01]  /*66e0*/  IADD3 R11, P0, RZ, -R14, RZ ;  /* 0x8000000eff0b7210 */ /* 0x000fe20007f1e0ff */
[----:B------:R-:W-:Y:S01]  /*66f0*/  FMUL R13, R8, UR4 ;  /* 0x00000004080d7c20 */ /* 0x000fe20008400000 */
[----:B------:R-:W-:Y:S01]  /*6700*/  ULDC UR4, c[0x0][0x154] ;  /* 0x0000550000047ab9 */ /* 0x000fe20000000800 */
[----:B------:R-:W1:Y:S02]  /*6710*/  LDC.64 R26, c[0x0][0x640] ;  /* 0x00019000ff1a7b82 */ /* 0x000e640000000a00 */
[----:B------:R-:W-:-:S02]  /*6720*/  IMAD.X R7, RZ, RZ, ~R7, P0 ;  /* 0x000000ffff077224 */ /* 0x000fc400000e0e07 */
[----:B------:R-:W2:Y:S01]  /*6730*/  F2I.U32.TRUNC.NTZ R13, R13 ;  /* 0x0000000d000d7305 */ /* 0x000ea2000020f000 */
[----:B------:R-:W-:-:S03]  /*6740*/  IMAD.WIDE.U32 R8, R11, R22, R16 ;  /* 0x000000160b087225 */ /* 0x000fc600078e0010 */
[----:B------:R-:W3:Y:S01]  /*6750*/  LDC R15, c[0x0][0x144] ;  /* 0x00005100ff0f7b82 */ /* 0x000ee20000000800 */
[----:B------:R-:W-:-:S04]  /*6760*/  IMAD R10, R7, R22, RZ ;  /* 0x00000016070a7224 */ /* 0x000fc800078e02ff */
[----:B------:R-:W-:Y:S02]  /*6770*/  IMAD R7, R11, R23, R10 ;  /* 0x000000170b077224 */ /* 0x000fe400078e020a */
[----:B------:R-:W-:Y:S01]  /*6780*/  IMAD.MOV.U32 R10, RZ, RZ, -0x1 ;  /* 0xffffffffff0a7424 */ /* 0x000fe200078e00ff */
[----:B------:R-:W4:Y:S01]  /*6790*/  LDC R20, c[0x0][0x608] ;  /* 0x00018200ff147b82 */ /* 0x000f220000000800 */
[----:B------:R-:W-:Y:S01]  /*67a0*/  IMAD.IADD R7, R9, 0x1, R7 ;  /* 0x0000000109077824 */ /* 0x000fe200078e0207 */
[----:B------:R-:W-:-:S04]  /*67b0*/  I2FP.F32.U32 R9, R5 ;  /* 0x0000000500097245 */ /* 0x000fc80000201000 */
[-C--:B0-----:R-:W-:Y:S01]  /*67c0*/  SHF.R.U64 R12, R8, R24.reuse, R7 ;  /* 0x00000018080c7219 */ /* 0x081fe20000001207 */
[----:B--2---:R-:W-:Y:S01]  /*67d0*/  IMAD.MOV R8, RZ, RZ, -R13 ;  /* 0x000000ffff087224 */ /* 0x004fe200078e0a0d */
[----:B------:R-:W0:Y:S01]  /*67e0*/  LDC R11, c[0x0][0x658] ;  /* 0x00019600ff0b7b82 */ /* 0x000e220000000800 */
[----:B-1----:R-:W-:Y:S01]  /*67f0*/  ISETP.NE.U32.AND P0, PT, R26, RZ, PT ;  /* 0x000000ff1a00720c */ /* 0x002fe20003f05070 */
[----:B------:R-:W-:Y:S01]  /*6800*/  FMUL R9, R9, UR4 ;  /* 0x0000000409097c20 */ /* 0x000fe20008400000 */
[----:B------:R-:W-:Y:S02]  /*6810*/  SHF.R.U32.HI R7, RZ, R24, R7 ;  /* 0x00000018ff077219 */ /* 0x000fe40000011607 */
[----:B------:R-:W-:-:S03]  /*6820*/  ISETP.NE.AND.EX P0, PT, R27, RZ, PT, P0 ;  /* 0x000000ff1b00720c */ /* 0x000fc60003f05300 */
[----:B------:R-:W1:Y:S01]  /*6830*/  LDC R22, c[0x0][0x148] ;  /* 0x00005200ff167b82 */ /* 0x000e620000000800 */
[----:B---3--:R-:W-:Y:S02]  /*6840*/  IMAD R23, R15, R8, R6 ;  /* 0x000000080f177224 */ /* 0x008fe400078e0206 */
[----:B------:R-:W-:-:S05]  /*6850*/  IMAD.MOV.U32 R8, RZ, RZ, 0x1 ;  /* 0x00000001ff087424 */ /* 0x000fca00078e00ff */
[----:B------:R-:W2:Y:S01]  /*6860*/  LDC R21, c[0x0][0x600] ;  /* 0x00018000ff157b82 */ /* 0x000ea20000000800 */
[-CC-:B----4-:R-:W-:Y:S02]  /*6870*/  SHF.R.U64 R15, R12, R20.reuse, R7.reuse ;  /* 0x000000140c0f7219 */ /* 0x190fe40000001207 */
[----:B------:R-:W-:Y:S02]  /*6880*/  SHF.R.U32.HI R6, RZ, R20, R7 ;  /* 0x00000014ff067219 */ /* 0x000fe40000011607 */
[----:B------:R3:W4:Y:S03]  /*6890*/  F2I.U32.TRUNC.NTZ R20, R9 ;  /* 0x0000000900147305 */ /* 0x000726000020f000 */
[----:B------:R-:W1:Y:S01]  /*68a0*/  LDC R25, c[0x0][0x648] ;  /* 0x00019200ff197b82 */ /* 0x000e620000000800 */
[-C--:B0-----:R-:W-:Y:S02]  /*68b0*/  SHF.R.U64 R19, R15, R11.reuse, R6 ;  /* 0x0000000b0f137219 */ /* 0x081fe40000001206 */
[----:B------:R-:W-:-:S02]  /*68c0*/  SHF.L.U32 R10, R10, R11, RZ ;  /* 0x0000000b0a0a7219 */ /* 0x000fc400000006ff */
[-C--:B------:R-:W-:Y:S01]  /*68d0*/  SHF.R.U32.HI R7, RZ, R11.reuse, R6 ;  /* 0x0000000bff077219 */ /* 0x080fe20000011606 */
[----:B------:R-:W-:Y:S01]  /*68e0*/  IMAD.MOV.U32 R6, RZ, RZ, R19 ;  /* 0x000000ffff067224 */ /* 0x000fe200078e0013 */
[----:B------:R-:W-:Y:S01]  /*68f0*/  SHF.L.U32 R24, R8, R11, RZ ;  /* 0x0000000b08187219 */ /* 0x000fe200000006ff */
[----:B------:R-:W0:Y:S01]  /*6900*/  LDC R28, c[0x0][0x638] ;  /* 0x00018e00ff1c7b82 */ /* 0x000e220000000800 */
[----:B------:R-:W-:-:S07]  /*6910*/  LOP3.LUT R30, RZ, R10, RZ, 0x33, !PT ;  /* 0x0000000aff1e7212 */ /* 0x000fce00078e33ff */
[----:B------:R-:W0:Y:S01]  /*6920*/  LDC R29, c[0x0][0x610] ;  /* 0x00018400ff1d7b82 */ /* 0x000e220000000800 */
[----:B---34-:R-:W-:Y:S05]  /*6930*/  @!P0 BRA `(.L_x_161) ;  /* 0x0000000000288947 */ /* 0x018fea0003800000 */
[----:B------:R-:W3:Y:S02]  /*6940*/  LDC R6, c[0x0][0x64c] ;  /* 0x00019300ff067b82 */ /* 0x000ee40000000800 */
[----:B---3--:R-:W-:-:S05]  /*6950*/  IADD3 R11, P0, R19, R6, RZ ;  /* 0x00000006130b7210 */ /* 0x008fca0007f1e0ff */
        /* <DEDUP_REMOVED lines=8> */
.L_x_161:
[----:B------:R-:W-:Y:S01]  /*69e0*/  ISETP.NE.AND P0, PT, R2, 0x1, PT ;  /* 0x000000010200780c */ /* 0x000fe20003f05270 */
[----:B--2---:R-:W-:Y:S01]  /*69f0*/  VIADD R9, R21, 0xffffffff ;  /* 0xffffffff15097836 */ /* 0x004fe20000000000 */
[----:B-1----:R-:W-:Y:S01]  /*6a00*/  SHF.R.U64 R7, R6, R25, R7 ;  /* 0x0000001906077219 */ /* 0x002fe20000001207 */
[----:B------:R-:W-:Y:S01]  /*6a10*/  IMAD.MOV R20, RZ, RZ, -R20 ;  /* 0x000000ffff147224 */ /* 0x000fe200078e0a14 */
[----:B------:R-:W-:Y:S02]  /*6a20*/  LOP3.LUT R6, R15, R30, RZ, 0xc0, !PT ;  /* 0x0000001e0f067212 */ /* 0x000fe400078ec0ff */
[----:B------:R-:W-:Y:S01]  /*6a30*/  LOP3.LUT R12, R12, R9, RZ, 0xc0, !PT ;  /* 0x000000090c0c7212 */ /* 0x000fe200078ec0ff */
[----:B------:R-:W-:Y:S02]  /*6a40*/  IMAD.MOV R8, RZ, RZ, -R7 ;  /* 0x000000ffff087224 */ /* 0x000fe400078e0a07 */
[----:B------:R-:W-:Y:S02]  /*6a50*/  IMAD R6, R24, R7, R6 ;  /* 0x0000000718067224 */ /* 0x000fe400078e0206 */
[----:B------:R-:W-:-:S02]  /*6a60*/  IMAD.MOV.U32 R9, RZ, RZ, 0x1 ;  /* 0x00000001ff097424 */ /* 0x000fc400078e00ff */
[----:B------:R-:W-:Y:S02]  /*6a70*/  @P0 IMAD R23, R22, R20, R5 ;  /* 0x0000001416170224 */ /* 0x000fe400078e0205 */
[----:B0-----:R-:W-:Y:S02]  /*6a80*/  IMAD R5, R8, R28, R19 ;  /* 0x0000001c08057224 */ /* 0x001fe400078e0213 */
[----:B------:R-:W-:Y:S02]  /*6a90*/  IMAD R19, R6, R29, R23 ;  /* 0x0000001d06137224 */ /* 0x000fe400078e0217 */
[----:B------:R-:W-:Y:S02]  /*6aa0*/  IMAD R6, R5, R21, R12 ;  /* 0x0000001505067224 */ /* 0x000fe400078e020c */
[----:B------:R-:W-:-:S03]  /*6ab0*/  IMAD.MOV.U32 R8, RZ, RZ, R14 ;  /* 0x000000ffff087224 */ /* 0x000fc600078e000e */
[----:B------:R-:W-:Y:S02]  /*6ac0*/  SEL R20, R6, R19, !P0 ;  /* 0x0000001306147207 */ /* 0x000fe40004000000 */
[----:B------:R-:W-:-:S07]  /*6ad0*/  SEL R19, R19, R6, !P0 ;  /* 0x0000000613137207 */ /* 0x000fce0004000000 */
.L_x_159:
[----:B------:R-:W-:-:S08]  /*6ae0*/  NOP ;  /* 0x0000000000007918 */ /* 0x000fd00000000000 */
[----:B------:R-:W0:-:S00]  /*6af0*/  USETMAXREG.DEALLOC.CTAPOOL 0x28 ;  /* 0x00000028000079c8 */ /* 0x000e0000080e0500 */
[----:B0-----:R-:W-:-:S13]  /*6b00*/  ISETP.NE.AND P0, PT, R0, RZ, PT ;  /* 0x000000ff0000720c */ /* 0x001fda0003f05270 */
[----:B------:R-:W-:Y:S05]  /*6b10*/  @P0 EXIT ;  /* 0x000000000000094d */ /* 0x000fea0003800000 */
[----:B------:R-:W-:Y:S01]  /*6b20*/  LOP3.LUT P0, RZ, R9, 0xff, RZ, 0xc0, !PT ;  /* 0x000000ff09ff7812 */ /* 0x000fe2000780c0ff */
[----:B------:R-:W-:Y:S02]  /*6b30*/  IMAD.MOV.U32 R0, RZ, RZ, 0x1 ;  /* 0x00000001ff007424 */ /* 0x000fe400078e00ff */
[----:B------:R-:W-:-:S10]  /*6b40*/  IMAD.MOV.U32 R12, RZ, RZ, RZ ;  /* 0x000000ffff0c7224 */ /* 0x000fd400078e00ff */
[----:B------:R-:W-:Y:S05]  /*6b50*/  @!P0 BRA `(.L_x_162) ;  /* 0x0000000c000c8947 */ /* 0x000fea0003800000 */
[----:B------:R-:W0:Y:S01]  /*6b60*/  LDC R0, c[0x0][0x28c] ;  /* 0x0000a300ff007b82 */ /* 0x000e220000000800 */
[----:B------:R-:W-:Y:S01]  /*6b70*/  LOP3.LUT P0, RZ, R3, 0x1f, RZ, 0xc0, !PT ;  /* 0x0000001f03ff7812 */ /* 0x000fe2000780c0ff */
[----:B------:R-:W-:Y:S01]  /*6b80*/  ULDC UR5, c[0x0][0x658] ;  /* 0x0001960000057ab9 */ /* 0x000fe20000000800 */
[----:B------:R-:W-:Y:S01]  /*6b90*/  UMOV UR6, 0xffffffff ;  /* 0xffffffff00067882 */ /* 0x000fe20000000000 */
[----:B------:R-:W-:Y:S01]  /*6ba0*/  BSSY B0, `(.L_x_162) ;  /* 0x00000be000007945 */ /* 0x000fe20003800000 */
[----:B------:R-:W-:Y:S01]  /*6bb0*/  USHF.L.U32 UR6, UR6, UR5, URZ ;  /* 0x0000000506067299 */ /* 0x000fe2000800063f */
[C---:B------:R-:W-:Y:S01]  /*6bc0*/  ISETP.NE.AND P2, PT, R4.reuse, RZ, PT ;  /* 0x000000ff0400720c */ /* 0x040fe20003f45270 */
[----:B------:R-:W-:Y:S01]  /*6bd0*/  IMAD.MOV.U32 R13, RZ, RZ, 0x1 ;  /* 0x00000001ff0d7424 */ /* 0x000fe200078e00ff */
[----:B------:R-:W-:Y:S01]  /*6be0*/  ISETP.NE.OR P0, PT, R4, RZ, !P0 ;  /* 0x000000ff0400720c */ /* 0x000fe20004705670 */
[----:B------:R-:W-:Y:S01]  /*6bf0*/  IMAD.MOV.U32 R12, RZ, RZ, RZ ;  /* 0x000000ffff0c7224 */ /* 0x000fe200078e00ff */
[----:B------:R-:W-:Y:S01]  /*6c00*/  LOP3.LUT R11, R18, 0x2, RZ, 0xfc, !PT ;  /* 0x00000002120b7812 */ /* 0x000fe200078efcff */
[----:B------:R-:W-:Y:S01]  /*6c10*/  ULDC UR4, c[0x0][0x600] ;  /* 0x0001800000047ab9 */ /* 0x000fe20000000800 */
[----:B------:R-:W-:Y:S01]  /*6c20*/  UMOV UR7, 0x1 ;  /* 0x0000000100077882 */ /* 0x000fe20000000000 */
[----:B------:R-:W-:-:S02]  /*6c30*/  UIADD3 UR15, UR4, -0x1, URZ ;  /* 0xffffffff040f7890 */ /* 0x000fc4000fffe03f */
[----:B------:R-:W-:Y:S02]  /*6c40*/  USHF.L.U32 UR17, UR7, UR5, URZ ;  /* 0x0000000507117299 */ /* 0x000fe4000800063f */
[----:B------:R-:W-:Y:S01]  /*6c50*/  ULOP3.LUT UR16, URZ, UR6, URZ, 0x33, !UPT ;  /* 0x000000063f107292 */ /* 0x000fe2000f8e333f */
[----:B------:R-:W-:Y:S01]  /*6c60*/  ULDC.64 UR20, c[0x0][0x198] ;  /* 0x0000660000147ab9 */ /* 0x000fe20000000a00 */
[----:B0-----:R-:W-:-:S05]  /*6c70*/  VIADD R0, R0, 0x3f ;  /* 0x0000003f00007836 */ /* 0x001fca0000000000 */
[----:B------:R-:W-:-:S04]  /*6c80*/  SHF.R.S32.HI R3, RZ, 0x1f, R0 ;  /* 0x0000001fff037819 */ /* 0x000fc80000011400 */
[----:B------:R-:W-:Y:S01]  /*6c90*/  LEA.HI R3, R3, R0, RZ, 0x6 ;  /* 0x0000000003037211 */ /* 0x000fe200078f30ff */
[----:B------:R-:W-:-:S03]  /*6ca0*/  IMAD.MOV.U32 R0, RZ, RZ, 0x1 ;  /* 0x00000001ff007424 */ /* 0x000fc600078e00ff */
[----:B------:R-:W-:-:S05]  /*6cb0*/  SHF.R.S32.HI R3, RZ, 0x6, R3 ;  /* 0x00000006ff037819 */ /* 0x000fca0000011403 */
[----:B------:R-:W-:-:S07]  /*6cc0*/  VIADD R10, R3, 0x1 ;  /* 0x00000001030a7836 */ /* 0x000fce0000000000 */
.L_x_174:
[----:B------:R-:W-:-:S03]  /*6cd0*/  UMOV UR4, 0xffffffff ;  /* 0xffffffff00047882 */ /* 0x000fc60000000000 */
[----:B------:R-:W-:Y:S05]  /*6ce0*/  BRA.DIV UR4, `(.L_x_163) ;  /* 0x0000000e04707947 */ /* 0x000fea000b800000 */
[----:B------:R-:W-:-:S13]  /*6cf0*/  ELECT P6, URZ, PT ;  /* 0x00000000003f782f */ /* 0x000fda00038c0000 */
.L_x_184:
[----:B------:R-:W0:Y:S01]  /*6d00*/  LDC R4, c[0x0][0x28c] ;  /* 0x0000a300ff047b82 */ /* 0x000e220000000800 */
[----:B------:R-:W-:Y:S01]  /*6d10*/  BSSY B1, `(.L_x_164) ;  /* 0x0000035000017945 */ /* 0x000fe20003800000 */
[----:B0-----:R-:W-:-:S13]  /*6d20*/  ISETP.LT.OR P6, PT, R4, 0x1, !P6 ;  /* 0x000000010400780c */ /* 0x001fda00077c1670 */
[----:B------:R-:W-:Y:S05]  /*6d30*/  @P6 BRA `(.L_x_165) ;  /* 0x0000000000c86947 */ /* 0x000fea0003800000 */
[----:B------:R-:W-:Y:S02]  /*6d40*/  IMAD.SHL.U32 R20, R20, 0x80, RZ ;  /* 0x0000008014147824 */ /* 0x000fe400078e00ff */
[----:B------:R-:W-:Y:S02]  /*6d50*/  IMAD.SHL.U32 R19, R19, 0x80, RZ ;  /* 0x0000008013137824 */ /* 0x000fe400078e00ff */
[----:B------:R-:W-:Y:S02]  /*6d60*/  IMAD.MOV.U32 R21, RZ, RZ, RZ ;  /* 0x000000ffff157224 */ /* 0x000fe400078e00ff */
[----:B------:R-:W-:Y:S02]  /*6d70*/  IMAD.MOV.U32 R4, RZ, RZ, R10 ;  /* 0x000000ffff047224 */ /* 0x000fe400078e000a */
[----:B------:R-:W-:Y:S02]  /*6d80*/  IMAD.MOV.U32 R5, RZ, RZ, R0 ;  /* 0x000000ffff057224 */ /* 0x000fe400078e0000 */
[----:B------:R-:W-:-:S07]  /*6d90*/  IMAD.MOV.U32 R6, RZ, RZ, R12 ;  /* 0x000000ffff067224 */ /* 0x000fce00078e000c */
.L_x_169:
[----:B------:R-:W0:Y:S01]  /*6da0*/  S2R R14, SR_CgaCtaId ;  /* 0x00000000000e7919 */ /* 0x000e220000008800 */
[----:B------:R-:W-:Y:S01]  /*6db0*/  MOV R7, 0x400 ;  /* 0x0000040000077802 */ /* 0x000fe20000000f00 */
[----:B------:R-:W1:Y:S03]  /*6dc0*/  @!P2 LDC R9, c[0x0][0x500] ;  /* 0x00014000ff09ab82 */ /* 0x000e660000000800 */
[----:B0-----:R-:W-:Y:S02]  /*6dd0*/  LEA R15, R14, R7, 0x18 ;  /* 0x000000070e0f7211 */ /* 0x001fe400078ec0ff */
[----:B------:R-:W-:-:S03]  /*6de0*/  SHF.L.U32 R7, R5, 0x1f, RZ ;  /* 0x0000001f05077819 */ /* 0x000fc600000006ff */
[----:B------:R-:W-:-:S04]  /*6df0*/  IMAD R14, R6, 0x8, R15 ;  /* 0x00000008060e7824 */ /* 0x000fc800078e020f */
[----:B------:R-:W0:Y:S02]  /*6e00*/  SYNCS.PHASECHK.TRANS64.TRYWAIT P1, [R14+URZ+0x18], R7 ;  /* 0x000018070e0075a7 */ /* 0x000e24000802017f */
[----:B01----:R-:W-:Y:S05]  /*6e10*/  @!P1 BRA `(.L_x_166) ;  /* 0x0000000c00449947 */ /* 0x003fea0003800000 */
.L_x_185:
[----:B0-----:R-:W-:Y:S01]  /*6e20*/  PRMT R7, R11, 0x9910, RZ ;  /* 0x000099100b077816 */ /* 0x001fe200000000ff */
[----:B------:R0:W-:Y:S03]  /*6e30*/  @!P2 SYNCS.ARRIVE.TRANS64 RZ, [R14+URZ], R9 ;  /* 0x000000090effa9a7 */ /* 0x0001e6000800003f */
[----:B------:R-:W-:-:S13]  /*6e40*/  ISETP.NE.AND P1, PT, R7, 0x2, PT ;  /* 0x000000020700780c */ /* 0x000fda0003f25270 */
[----:B0-----:R-:W-:Y:S05]  /*6e50*/  @P1 BRA `(.L_x_167) ;  /* 0x0000000000041947 */ /* 0x001fea0003800000 */
[----:B------:R-:W-:Y:S01]  /*6e60*/  BPT.TRAP 0x1 ;  /* 0x000000040000795c */ /* 0x000fe20000300000 */
.L_x_167:
[----:B------:R-:W-:Y:S05]  /*6e70*/  @P0 BRA `(.L_x_168) ;  /* 0x0000000000040947 */ /* 0x000fea0003800000 */
[----:B------:R-:W-:Y:S01]  /*6e80*/  BPT.TRAP 0x1 ;  /* 0x000000040000795c */ /* 0x000fe20000300000 */
.L_x_168:
[----:B------:R-:W-:Y:S01]  /*6e90*/  IMAD R15, R6, 0x4000, R15 ;  /* 0x00004000060f7824 */ /* 0x000fe200078e020f */
[----:B------:R-:W-:Y:S01]  /*6ea0*/  R2UR UR9, R14 ;  /* 0x000000000e0972ca */ /* 0x000fe200000e0000 */
[----:B------:R-:W-:Y:S01]  /*6eb0*/  VIADD R4, R4, 0xffffffff ;  /* 0xffffffff04047836 */ /* 0x000fe20000000000 */
[----:B------:R-:W-:Y:S01]  /*6ec0*/  UIADD3 UR4, UP0, UR20, 0xf0, URZ ;  /* 0x000000f014047890 */ /* 0x000fe2000ff1e03f */
[----:B------:R-:W-:Y:S01]  /*6ed0*/  R2UR UR11, R19 ;  /* 0x00000000130b72ca */ /* 0x000fe200000e0000 */
[----:B------:R-:W-:Y:S01]  /*6ee0*/  UIADD3 UR22, UP1, UR20, 0x1f0, URZ ;  /* 0x000001f014167890 */ /* 0x000fe2000ff3e03f */
[----:B------:R-:W-:Y:S01]  /*6ef0*/  R2UR UR8, R15 ;  /* 0x000000000f0872ca */ /* 0x000fe200000e0000 */
[----:B------:R-:W-:Y:S01]  /*6f00*/  UIADD3.X UR5, URZ, UR21, URZ, UP0, !UPT ;  /* 0x000000153f057290 */ /* 0x000fe200087fe43f */
[C---:B------:R-:W-:Y:S01]  /*6f10*/  R2UR UR10, R21.reuse ;  /* 0x00000000150a72ca */ /* 0x040fe200000e0000 */
[----:B------:R-:W-:Y:S01]  /*6f20*/  VIADD R6, R6, 0x1 ;  /* 0x0000000106067836 */ /* 0x000fe20000000000 */
[----:B------:R-:W-:Y:S01]  /*6f30*/  R2UR UR12, R8 ;  /* 0x00000000080c72ca */ /* 0x000fe200000e0000 */
[----:B------:R-:W-:Y:S01]  /*6f40*/  UIADD3.X UR23, URZ, UR21, URZ, UP1, !UPT ;  /* 0x000000153f177290 */ /* 0x000fe20008ffe43f */
[----:B------:R-:W-:Y:S01]  /*6f50*/  R2UR UR18, R20 ;  /* 0x00000000141272ca */ /* 0x000fe200000e0000 */
[----:B------:R-:W-:Y:S01]  /*6f60*/  UMOV UR6, 0x0 ;  /* 0x0000000000067882 */ /* 0x000fe20000000000 */
[----:B------:R-:W-:Y:S01]  /*6f70*/  ISETP.GT.AND P3, PT, R4, 0x1, PT ;  /* 0x000000010400780c */ /* 0x000fe20003f64270 */
[----:B------:R-:W-:Y:S01]  /*6f80*/  UMOV UR7, 0x10000000 ;  /* 0x1000000000077882 */ /* 0x000fe20000000000 */
[----:B------:R-:W-:Y:S01]  /*6f90*/  ISETP.NE.AND P1, PT, R6, 0x3, PT ;  /* 0x000000030600780c */ /* 0x000fe20003f25270 */
[----:B------:R-:W-:-:S02]  /*6fa0*/  VIADD R21, R21, 0x40 ;  /* 0x0000004015157836 */ /* 0x000fc40000000000 */
[----:B------:R-:W-:Y:S01]  /*6fb0*/  UIADD3 UR13, UR8, 0x100, URZ ;  /* 0x00000100080d7890 */ /* 0x000fe2000fffe03f */
[----:B------:R-:W-:Y:S01]  /*6fc0*/  SEL R14, RZ, 0x1, P1 ;  /* 0x00000001ff0e7807 */ /* 0x000fe20000800000 */
[----:B------:R-:W-:Y:S01]  /*6fd0*/  UIADD3 UR14, UR8, 0xc100, URZ ;  /* 0x0000c100080e7890 */ /* 0x000fe2000fffe03f */
[----:B------:R-:W-:Y:S02]  /*6fe0*/  SEL R6, R6, RZ, P1 ;  /* 0x000000ff06067207 */ /* 0x000fe40000800000 */
[----:B------:R-:W-:Y:S02]  /*6ff0*/  LOP3.LUT R5, R5, R14, RZ, 0x3c, !PT ;  /* 0x0000000e05057212 */ /* 0x000fe400078e3cff */
[----:B------:R-:W-:Y:S02]  /*7000*/  UMOV UR8, UR13 ;  /* 0x0000000d00087c82 */ /* 0x000fe40008000000 */
[----:B------:R0:W-:Y:S02]  /*7010*/  UTMALDG.3D [UR8], [UR4], desc[UR6] ;  /* 0x00000608040075b4 */ /* 0x0001e40008011000 */
[----:B0-----:R-:W-:Y:S01]  /*7020*/  UMOV UR8, UR14 ;  /* 0x0000000e00087c82 */ /* 0x001fe20008000000 */
[----:B------:R-:W-:-:S02]  /*7030*/  UMOV UR11, UR18 ;  /* 0x00000012000b7c82 */ /* 0x000fc40008000000 */
[----:B------:R0:W-:Y:S02]  /*7040*/  UTMALDG.3D [UR8], [UR22], desc[UR6] ;  /* 0x00000608160075b4 */ /* 0x0001e40008011000 */
[----:B0-----:R-:W-:Y:S05]  /*7050*/  @P3 BRA `(.L_x_169) ;  /* 0xfffffffc00503947 */ /* 0x001fea000383ffff */
.L_x_165:
[----:B------:R-:W-:Y:S05]  /*7060*/  BSYNC B1 ;  /* 0x0000000000017941 */ /* 0x000fea0003800000 */
.L_x_164:
[----:B------:R-:W-:Y:S01]  /*7070*/  LOP3.LUT P3, RZ, R13, 0xff, RZ, 0xc0, !PT ;  /* 0x000000ff0dff7812 */ /* 0x000fe2000786c0ff */
[----:B------:R-:W-:Y:S01]  /*7080*/  IMAD.IADD R12, R3, 0x1, R12 ;  /* 0x00000001030c7824 */ /* 0x000fe200078e020c */
[----:B------:R-:W-:Y:S01]  /*7090*/  IADD3 R16, P4, R16, UR36, RZ ;  /* 0x0000002410107c10 */ /* 0x000fe2000ff9e0ff */
[----:B------:R-:W-:Y:S01]  /*70a0*/  ULDC.64 UR4, c[0x0][0x650] ;  /* 0x0001940000047ab9 */ /* 0x000fe20000000a00 */
[----:B------:R-:W-:Y:S01]  /*70b0*/  BSSY B1, `(.L_x_170) ;  /* 0x000006a000017945 */ /* 0x000fe20003800000 */
[----:B------:R-:W-:Y:S01]  /*70c0*/  IMAD.MOV.U32 R19, RZ, RZ, -0x1 ;  /* 0xffffffffff137424 */ /* 0x000fe200078e00ff */
[----:B------:R-:W-:Y:S01]  /*70d0*/  ISETP.GT.U32.AND P1, PT, R12, 0x2, PT ;  /* 0x000000020c00780c */ /* 0x000fe20003f24070 */
[----:B------:R-:W-:Y:S01]  /*70e0*/  IMAD.MOV.U32 R20, RZ, RZ, -0x1 ;  /* 0xffffffffff147424 */ /* 0x000fe200078e00ff */
[----:B------:R-:W-:Y:S01]  /*70f0*/  IADD3.X R17, R17, UR42, RZ, P4, !PT ;  /* 0x0000002a11117c10 */ /* 0x000fe2000a7fe4ff */
[----:B------:R-:W-:Y:S01]  /*7100*/  IMAD.MOV.U32 R8, RZ, RZ, -0x1 ;  /* 0xffffffffff087424 */ /* 0x000fe200078e00ff */
[----:B------:R-:W-:-:S02]  /*7110*/  ISETP.LT.U32.AND P1, PT, R3, 0x3, P1 ;  /* 0x000000030300780c */ /* 0x000fc40000f21070 */
[----:B------:R-:W-:Y:S01]  /*7120*/  PRMT R13, RZ, 0x7610, R13 ;  /* 0x00007610ff0d7816 */ /* 0x000fe2000000000d */
[----:B------:R-:W0:Y:S01]  /*7130*/  @P3 S2R R5, SR_CgaCtaId ;  /* 0x0000000000053919 */ /* 0x000e220000008800 */
[----:B------:R-:W-:-:S04]  /*7140*/  @P3 MOV R4, 0x400 ;  /* 0x0000040000043802 */ /* 0x000fc80000000f00 */
[----:B0-----:R-:W-:Y:S01]  /*7150*/  @P3 LEA R6, R5, R4, 0x18 ;  /* 0x0000000405063211 */ /* 0x001fe200078ec0ff */
[----:B------:R-:W-:-:S03]  /*7160*/  IMAD.WIDE.U32 R4, R12, -0x55555555, RZ ;  /* 0xaaaaaaab0c047825 */ /* 0x000fc600078e00ff */
[----:B------:R0:W-:Y:S01]  /*7170*/  @P3 SYNCS.ARRIVE.TRANS64.A1T0 RZ, [R6+URZ+0x48], RZ ;  /* 0x000048ff06ff39a7 */ /* 0x0001e2000810003f */
[----:B------:R-:W-:Y:S02]  /*7180*/  ISETP.GE.U32.AND P3, PT, R3, 0x3, PT ;  /* 0x000000030300780c */ /* 0x000fe40003f66070 */
[----:B------:R-:W-:Y:S02]  /*7190*/  SHF.R.U32.HI R7, RZ, 0x1, R5 ;  /* 0x00000001ff077819 */ /* 0x000fe40000011605 */
[----:B------:R-:W-:Y:S02]  /*71a0*/  SEL R5, RZ, 0x1, !P1 ;  /* 0x00000001ff057807 */ /* 0x000fe40004800000 */
[----:B------:R-:W-:Y:S01]  /*71b0*/  ISETP.GE.U32.AND P1, PT, R16, UR4, PT ;  /* 0x0000000410007c0c */ /* 0x000fe2000bf26070 */
[----:B------:R-:W-:Y:S01]  /*71c0*/  IMAD R12, R7, -0x3, R12 ;  /* 0xfffffffd070c7824 */ /* 0x000fe200078e020c */
[----:B------:R-:W-:Y:S02]  /*71d0*/  LOP3.LUT R0, R0, R5, RZ, 0x3c, !PT ;  /* 0x0000000500007212 */ /* 0x000fe400078e3cff */
[----:B------:R-:W-:-:S02]  /*71e0*/  ISETP.GE.U32.AND.EX P1, PT, R17, UR5, PT, P1 ;  /* 0x0000000511007c0c */ /* 0x000fc4000bf26110 */
[----:B------:R-:W-:Y:S02]  /*71f0*/  PRMT R4, RZ, 0x7610, R4 ;  /* 0x00007610ff047816 */ /* 0x000fe40000000004 */
[----:B------:R-:W-:-:S09]  /*7200*/  @P3 LOP3.LUT R0, R0, 0x1, R7, 0x78, !PT ;  /* 0x0000000100003812 */ /* 0x000fd200078e7807 */
[----:B0-----:R-:W-:Y:S05]  /*7210*/  @P1 BRA `(.L_x_171) ;  /* 0x00000004004c1947 */ /* 0x001fea0003800000 */
[----:B------:R-:W-:Y:S01]  /*7220*/  ULDC.64 UR4, c[0x0][0x628] ;  /* 0x00018a0000047ab9 */ /* 0x000fe20000000a00 */
[----:B------:R-:W0:Y:S01]  /*7230*/  S2R R15, SR_CTAID.X ;  /* 0x00000000000f7919 */ /* 0x000e220000002500 */
[----:B------:R-:W-:Y:S01]  /*7240*/  ISETP.NE.U32.AND P1, PT, RZ, UR4, PT ;  /* 0x00000004ff007c0c */ /* 0x000fe2000bf25070 */
[----:B------:R-:W-:Y:S01]  /*7250*/  ULDC UR7, c[0x0][0x630] ;  /* 0x00018c0000077ab9 */ /* 0x000fe20000000800 */
[----:B------:R-:W-:Y:S01]  /*7260*/  IMAD.MOV.U32 R4, RZ, RZ, R16 ;  /* 0x000000ffff047224 */ /* 0x000fe200078e0010 */
[----:B------:R-:W1:Y:S01]  /*7270*/  S2R R14, SR_CTAID.Y ;  /* 0x00000000000e7919 */ /* 0x000e620000002600 */
[----:B------:R-:W-:Y:S01]  /*7280*/  ISETP.NE.AND.EX P1, PT, RZ, UR5, PT, P1 ;  /* 0x00000005ff007c0c */ /* 0x000fe2000bf25310 */
[----:B------:R-:W-:-:S12]  /*7290*/  IMAD.MOV.U32 R5, RZ, RZ, R17 ;  /* 0x000000ffff057224 */ /* 0x000fd800078e0011 */
[----:B------:R-:W-:Y:S05]  /*72a0*/  @!P1 BRA `(.L_x_172) ;  /* 0x0000000000289947 */ /* 0x000fea0003800000 */
[----:B------:R-:W-:Y:S02]  /*72b0*/  ULDC UR6, c[0x0][0x634] ;  /* 0x00018d0000067ab9 */ /* 0x000fe40000000800 */
[----:B------:R-:W-:-:S05]  /*72c0*/  IADD3 R9, P1, R16, UR6, RZ ;  /* 0x0000000610097c10 */ /* 0x000fca000ff3e0ff */
[----:B------:R-:W-:-:S04]  /*72d0*/  IMAD.X R19, RZ, RZ, R17, P1 ;  /* 0x000000ffff137224 */ /* 0x000fc800008e0611 */
[----:B------:R-:W-:-:S04]  /*72e0*/  IMAD.WIDE.U32 R6, R19, UR4, RZ ;  /* 0x0000000413067c25 */ /* 0x000fc8000f8e00ff */
[----:B------:R-:W-:-:S04]  /*72f0*/  IMAD.WIDE.U32 R6, P1, R9, UR5, R6 ;  /* 0x0000000509067c25 */ /* 0x000fc8000f820006 */
[----:B------:R-:W-:-:S04]  /*7300*/  IMAD.WIDE.U32 R8, R9, UR4, RZ ;  /* 0x0000000409087c25 */ /* 0x000fc8000f8e00ff */
[----:B------:R-:W-:Y:S01]  /*7310*/  IMAD.X R5, RZ, RZ, RZ, P1 ;  /* 0x000000ffff057224 */ /* 0x000fe200008e06ff */
[----:B------:R-:W-:Y:S01]  /*7320*/  IADD3 RZ, P1, R9, R6, RZ ;  /* 0x0000000609ff7210 */ /* 0x000fe20007f3e0ff */
[----:B------:R-:W-:-:S04]  /*7330*/  IMAD.MOV.U32 R4, RZ, RZ, R7 ;  /* 0x000000ffff047224 */ /* 0x000fc800078e0007 */
[----:B------:R-:W-:-:S08]  /*7340*/  IMAD.WIDE.U32.X R4, R19, UR5, R4, P1 ;  /* 0x0000000513047c25 */ /* 0x000fd000088e0404 */
.L_x_172:
[--C-:B------:R-:W-:Y:S01]  /*7350*/  SHF.R.U64 R8, R4, UR7, R5.reuse ;  /* 0x0000000704087c19 */ /* 0x100fe20008001205 */
[----:B------:R-:W-:Y:S01]  /*7360*/  ULDC.64 UR4, c[0x0][0x620] ;  /* 0x0001880000047ab9 */ /* 0x000fe20000000a00 */
[----:B------:R-:W-:Y:S01]  /*7370*/  SHF.R.U32.HI R4, RZ, UR7, R5 ;  /* 0x00000007ff047c19 */ /* 0x000fe20008011605 */
[----:B------:R-:W2:Y:S01]  /*7380*/  LDC R24, c[0x0][0x144] ;  /* 0x00005100ff187b82 */ /* 0x000ea20000000800 */
[----:B------:R-:W-:Y:S01]  /*7390*/  IADD3 R7, P1, RZ, -R8, RZ ;  /* 0x80000008ff077210 */ /* 0x000fe20007f3e0ff */
[----:B------:R-:W-:Y:S01]  /*73a0*/  ULDC.64 UR8, c[0x0][0x640] ;  /* 0x0001900000087ab9 */ /* 0x000fe20000000a00 */
[----:B0-----:R-:W-:Y:S01]  /*73b0*/  I2FP.F32.U32 R9, R15 ;  /* 0x0000000f00097245 */ /* 0x001fe20000201000 */
[----:B------:R-:W-:Y:S02]  /*73c0*/  ULDC UR6, c[0x0][0x608] ;  /* 0x0001820000067ab9 */ /* 0x000fe40000000800 */
[----:B------:R-:W-:Y:S01]  /*73d0*/  IMAD.X R4, RZ, RZ, ~R4, P1 ;  /* 0x000000ffff047224 */ /* 0x000fe200008e0e04 */
[----:B------:R-:W-:Y:S01]  /*73e0*/  ISETP.NE.U32.AND P1, PT, RZ, UR8, PT ;  /* 0x00000008ff007c0c */ /* 0x000fe2000bf25070 */
[----:B------:R-:W0:Y:S02]  /*73f0*/  LDC R21, c[0x0][0x148] ;  /* 0x00005200ff157b82 */ /* 0x000e240000000800 */
[----:B------:R-:W-:Y:S01]  /*7400*/  IMAD R6, R4, UR4, RZ ;  /* 0x0000000404067c24 */ /* 0x000fe2000f8e02ff */
[----:B------:R-:W-:Y:S01]  /*7410*/  ISETP.NE.AND.EX P1, PT, RZ, UR9, PT, P1 ;  /* 0x00000009ff007c0c */ /* 0x000fe2000bf25310 */
[----:B------:R-:W-:Y:S01]  /*7420*/  IMAD.WIDE.U32 R4, R7, UR4, R16 ;  /* 0x0000000407047c25 */ /* 0x000fe2000f8e0010 */
[----:B------:R-:W-:-:S03]  /*7430*/  ULDC UR4, c[0x0][0x150] ;  /* 0x0000540000047ab9 */ /* 0x000fc60000000800 */
[----:B------:R-:W-:Y:S02]  /*7440*/  IMAD R7, R7, UR5, R6 ;  /* 0x0000000507077c24 */ /* 0x000fe4000f8e0206 */
[----:B------:R-:W-:Y:S01]  /*7450*/  FMUL R6, R9, UR4 ;  /* 0x0000000409067c20 */ /* 0x000fe20008400000 */
[----:B------:R-:W-:Y:S01]  /*7460*/  ULDC UR4, c[0x0][0x618] ;  /* 0x0001860000047ab9 */ /* 0x000fe20000000800 */
[----:B------:R-:W-:Y:S01]  /*7470*/  ULDC UR5, c[0x0][0x154] ;  /* 0x0000550000057ab9 */ /* 0x000fe20000000800 */
[----:B------:R-:W-:-:S03]  /*7480*/  IMAD.IADD R5, R5, 0x1, R7 ;  /* 0x0000000105057824 */ /* 0x000fc600078e0207 */
[----:B------:R-:W3:Y:S02]  /*7490*/  F2I.U32.TRUNC.NTZ R6, R6 ;  /* 0x0000000600067305 */ /* 0x000ee4000020f000 */
[----:B------:R-:W-:Y:S02]  /*74a0*/  SHF.R.U64 R9, R4, UR4, R5 ;  /* 0x0000000404097c19 */ /* 0x000fe40008001205 */
[----:B-1----:R-:W-:-:S05]  /*74b0*/  I2FP.F32.U32 R4, R14 ;  /* 0x0000000e00047245 */ /* 0x002fca0000201000 */
[----:B------:R-:W-:Y:S01]  /*74c0*/  FMUL R22, R4, UR5 ;  /* 0x0000000504167c20 */ /* 0x000fe20008400000 */
[----:B------:R-:W-:Y:S01]  /*74d0*/  SHF.R.U32.HI R4, RZ, UR4, R5 ;  /* 0x00000004ff047c19 */ /* 0x000fe20008011605 */
[----:B------:R-:W-:-:S03]  /*74e0*/  ULDC UR4, c[0x0][0x658] ;  /* 0x0001960000047ab9 */ /* 0x000fc60000000800 */
[--C-:B------:R-:W-:Y:S01]  /*74f0*/  SHF.R.U64 R20, R9, UR6, R4.reuse ;  /* 0x0000000609147c19 */ /* 0x100fe20008001204 */
[----:B------:R-:W1:Y:S01]  /*7500*/  F2I.U32.TRUNC.NTZ R22, R22 ;  /* 0x0000001600167305 */ /* 0x000e62000020f000 */
[----:B------:R-:W-:Y:S01]  /*7510*/  SHF.R.U32.HI R5, RZ, UR6, R4 ;  /* 0x00000006ff057c19 */ /* 0x000fe20008011604 */
[----:B---3--:R-:W-:-:S03]  /*7520*/  IMAD.MOV R6, RZ, RZ, -R6 ;  /* 0x000000ffff067224 */ /* 0x008fc600078e0a06 */
[----:B------:R-:W-:Y:S01]  /*7530*/  SHF.R.U64 R19, R20, UR4, R5 ;  /* 0x0000000414137c19 */ /* 0x000fe20008001205 */
[----:B--2---:R-:W-:Y:S01]  /*7540*/  IMAD R15, R24, R6, R15 ;  /* 0x00000006180f7224 */ /* 0x004fe200078e020f */
[----:B------:R-:W-:-:S03]  /*7550*/  SHF.R.U32.HI R23, RZ, UR4, R5 ;  /* 0x00000004ff177c19 */ /* 0x000fc60008011605 */
[----:B------:R-:W-:Y:S02]  /*7560*/  IMAD.MOV.U32 R4, RZ, RZ, R19 ;  /* 0x000000ffff047224 */ /* 0x000fe400078e0013 */
[----:B------:R-:W-:Y:S01]  /*7570*/  IMAD.MOV.U32 R5, RZ, RZ, R23 ;  /* 0x000000ffff057224 */ /* 0x000fe200078e0017 */
[----:B-1----:R-:W-:Y:S06]  /*7580*/  @!P1 BRA `(.L_x_173) ;  /* 0x0000000000289947 */ /* 0x002fec0003800000 */
[----:B------:R-:W-:Y:S02]  /*7590*/  ULDC UR4, c[0x0][0x64c] ;  /* 0x0001930000047ab9 */ /* 0x000fe40000000800 */
[----:B------:R-:W-:-:S05]  /*75a0*/  IADD3 R5, P1, R19, UR4, RZ ;  /* 0x0000000413057c10 */ /* 0x000fca000ff3e0ff */
[----:B------:R-:W-:-:S04]  /*75b0*/  IMAD.X R23, RZ, RZ, R23, P1 ;  /* 0x000000ffff177224 */ /* 0x000fc800008e0617 */
[----:B------:R-:W-:-:S04]  /*75c0*/  IMAD.WIDE.U32 R6, R23, UR8, RZ ;  /* 0x0000000817067c25 */ /* 0x000fc8000f8e00ff */
[----:B------:R-:W-:-:S04]  /*75d0*/  IMAD.WIDE.U32 R6, P1, R5, UR9, R6 ;  /* 0x0000000905067c25 */ /* 0x000fc8000f820006 */
[----:B------:R-:W-:-:S04]  /*75e0*/  IMAD.WIDE.U32 R4, R5, UR8, RZ ;  /* 0x0000000805047c25 */ /* 0x000fc8000f8e00ff */
[----:B------:R-:W-:Y:S01]  /*75f0*/  IMAD.MOV.U32 R4, RZ, RZ, R7 ;  /* 0x000000ffff047224 */ /* 0x000fe200078e0007 */
[----:B------:R-:W-:Y:S01]  /*7600*/  IADD3 RZ, P3, R5, R6, RZ ;  /* 0x0000000605ff7210 */ /* 0x000fe20007f7e0ff */
[----:B------:R-:W-:-:S04]  /*7610*/  IMAD.X R5, RZ, RZ, RZ, P1 ;  /* 0x000000ffff057224 */ /* 0x000fc800008e06ff */
[----:B------:R-:W-:-:S08]  /*7620*/  IMAD.WIDE.U32.X R4, R23, UR9, R4, P3 ;  /* 0x0000000917047c25 */ /* 0x000fd000098e0404 */
.L_x_173:
[----:B------:R-:W-:Y:S01]  /*7630*/  ISETP.NE.AND P1, PT, R2, 0x1, PT ;  /* 0x000000010200780c */ /* 0x000fe20003f25270 */
[----:B------:R-:W-:Y:S01]  /*7640*/  ULDC UR4, c[0x0][0x648] ;  /* 0x0001920000047ab9 */ /* 0x000fe20000000800 */
[----:B------:R-:W-:Y:S01]  /*7650*/  LOP3.LUT R20, R20, UR16, RZ, 0xc0, !PT ;  /* 0x0000001014147c12 */ /* 0x000fe2000f8ec0ff */
[----:B------:R-:W-:Y:S01]  /*7660*/  IMAD.MOV R22, RZ, RZ, -R22 ;  /* 0x000000ffff167224 */ /* 0x000fe200078e0a16 */
[----:B------:R-:W-:Y:S01]  /*7670*/  SHF.R.U64 R5, R4, UR4, R5 ;  /* 0x0000000404057c19 */ /* 0x000fe20008001205 */
[----:B------:R-:W-:Y:S01]  /*7680*/  ULDC UR4, c[0x0][0x638] ;  /* 0x00018e0000047ab9 */ /* 0x000fe20000000800 */
[----:B------:R-:W-:Y:S01]  /*7690*/  LOP3.LUT R6, R9, UR15, RZ, 0xc0, !PT ;  /* 0x0000000f09067c12 */ /* 0x000fe2000f8ec0ff */
[----:B------:R-:W-:Y:S02]  /*76a0*/  ULDC UR5, c[0x0][0x610] ;  /* 0x0001840000057ab9 */ /* 0x000fe40000000800 */
[----:B------:R-:W-:Y:S02]  /*76b0*/  IMAD.MOV R4, RZ, RZ, -R5 ;  /* 0x000000ffff047224 */ /* 0x000fe400078e0a05 */
[----:B------:R-:W-:-:S02]  /*76c0*/  IMAD R20, R5, UR17, R20 ;  /* 0x0000001105147c24 */ /* 0x000fc4000f8e0214 */
[----:B0-----:R-:W-:Y:S02]  /*76d0*/  @P1 IMAD R15, R21, R22, R14 ;  /* 0x00000016150f1224 */ /* 0x001fe400078e020e */
[----:B------:R-:W-:Y:S01]  /*76e0*/  IMAD R19, R4, UR4, R19 ;  /* 0x0000000404137c24 */ /* 0x000fe2000f8e0213 */
[----:B------:R-:W-:Y:S01]  /*76f0*/  ULDC UR4, c[0x0][0x600] ;  /* 0x0001800000047ab9 */ /* 0x000fe20000000800 */
[----:B------:R-:W-:Y:S02]  /*7700*/  IMAD R15, R20, UR5, R15 ;  /* 0x00000005140f7c24 */ /* 0x000fe4000f8e020f */
[----:B------:R-:W-:Y:S02]  /*7710*/  IMAD R6, R19, UR4, R6 ;  /* 0x0000000413067c24 */ /* 0x000fe4000f8e0206 */
[----:B------:R-:W-:-:S03]  /*7720*/  IMAD.MOV.U32 R4, RZ, RZ, 0x1 ;  /* 0x00000001ff047424 */ /* 0x000fc600078e00ff */
[----:B------:R-:W-:Y:S02]  /*7730*/  SEL R20, R6, R15, !P1 ;  /* 0x0000000f06147207 */ /* 0x000fe40004800000 */
[----:B------:R-:W-:-:S07]  /*7740*/  SEL R19, R15, R6, !P1 ;  /* 0x000000060f137207 */ /* 0x000fce0004800000 */
.L_x_171:
[----:B------:R-:W-:Y:S05]  /*7750*/  BSYNC B1 ;  /* 0x0000000000017941 */ /* 0x000fea0003800000 */
.L_x_170:
[----:B------:R-:W-:-:S13]  /*7760*/  LOP3.LUT P1, RZ, R4, 0xff, RZ, 0xc0, !PT ;  /* 0x000000ff04ff7812 */ /* 0x000fda000782c0ff */
[----:B------:R-:W-:Y:S05]  /*7770*/  @P1 BRA `(.L_x_174) ;  /* 0xfffffff400541947 */ /* 0x000fea000383ffff */
[----:B------:R-:W-:Y:S05]  /*7780*/  BSYNC B0 ;  /* 0x0000000000007941 */ /* 0x000fea0003800000 */
.L_x_162:
[----:B------:R-:W-:-:S03]  /*7790*/  UMOV UR4, 0xffffffff ;  /* 0xffffffff00047882 */ /* 0x000fc60000000000 */
[----:B------:R-:W-:Y:S05]  /*77a0*/  BRA.DIV UR4, `(.L_x_175) ;  /* 0x0000000204f47947 */ /* 0x000fea000b800000 */
[----:B------:R-:W-:-:S13]  /*77b0*/  ELECT P6, URZ, PT ;  /* 0x00000000003f782f */ /* 0x000fda00038c0000 */
.L_x_188:
[----:B------:R-:W-:Y:S04]  /*77c0*/  BSSY B0, `(.L_x_176) ;  /* 0x0000022000007945 */ /* 0x000fe80003800000 */
[----:B------:R-:W-:Y:S05]  /*77d0*/  @!P6 BRA `(.L_x_177) ;  /* 0x000000000080e947 */ /* 0x000fea0003800000 */
[----:B------:R-:W-:-:S04]  /*77e0*/  LOP3.LUT R18, R18, 0x2, RZ, 0xfc, !PT ;  /* 0x0000000212127812 */ /* 0x000fc800078efcff */
[----:B------:R-:W-:-:S13]  /*77f0*/  ISETP.NE.AND P0, PT, R18, 0x3, PT ;  /* 0x000000031200780c */ /* 0x000fda0003f05270 */
[----:B------:R-:W-:Y:S05]  /*7800*/  @!P0 BRA `(.L_x_178) ;  /* 0x0000000000048947 */ /* 0x000fea0003800000 */
[----:B------:R-:W-:Y:S01]  /*7810*/  BPT.TRAP 0x1 ;  /* 0x000000040000795c */ /* 0x000fe20000300000 */
.L_x_178:
[----:B------:R-:W0:Y:S01]  /*7820*/  S2R R3, SR_CgaCtaId ;  /* 0x0000000000037919 */ /* 0x000e220000008800 */
[----:B------:R-:W-:-:S04]  /*7830*/  MOV R2, 0x400 ;  /* 0x0000040000027802 */ /* 0x000fc80000000f00 */
[----:B0-----:R-:W-:Y:S02]  /*7840*/  LEA R3, R3, R2, 0x18 ;  /* 0x0000000203037211 */ /* 0x001fe400078ec0ff */
[----:B------:R-:W-:-:S03]  /*7850*/  SHF.L.U32 R2, R0, 0x1f, RZ ;  /* 0x0000001f00027819 */ /* 0x000fc600000006ff */
[----:B------:R-:W-:-:S04]  /*7860*/  VIADD R3, R3, 0x18 ;  /* 0x0000001803037836 */ /* 0x000fc80000000000 */
[C---:B------:R-:W-:Y:S02]  /*7870*/  IMAD R7, R12.reuse, 0x8, R3 ;  /* 0x000000080c077824 */ /* 0x040fe400078e0203 */
[----:B------:R-:W-:Y:S02]  /*7880*/  VIADD R12, R12, 0x1 ;  /* 0x000000010c0c7836 */ /* 0x000fe40000000000 */
[----:B------:R-:W0:Y:S03]  /*7890*/  SYNCS.PHASECHK.TRANS64.TRYWAIT P0, [R7+URZ], R2 ;  /* 0x00000002070075a7 */ /* 0x000e26000800017f */
[----:B------:R-:W-:-:S04]  /*78a0*/  ISETP.NE.AND P1, PT, R12, 0x3, PT ;  /* 0x000000030c00780c */ /* 0x000fc80003f25270 */
[----:B------:R-:W-:Y:S02]  /*78b0*/  SEL R5, RZ, 0x1, P1 ;  /* 0x00000001ff057807 */ /* 0x000fe40000800000 */
[----:B------:R-:W-:Y:S02]  /*78c0*/  SEL R12, R12, RZ, P1 ;  /* 0x000000ff0c0c7207 */ /* 0x000fe40000800000 */
[----:B------:R-:W-:-:S03]  /*78d0*/  LOP3.LUT R5, R0, R5, RZ, 0x3c, !PT ;  /* 0x0000000500057212 */ /* 0x000fc600078e3cff */
[----:B------:R-:W-:Y:S01]  /*78e0*/  IMAD R9, R12, 0x8, R3 ;  /* 0x000000080c097824 */ /* 0x000fe200078e0203 */
[----:B------:R-:W-:Y:S01]  /*78f0*/  SHF.L.U32 R4, R5, 0x1f, RZ ;  /* 0x0000001f05047819 */ /* 0x000fe200000006ff */
[----:B0-----:R-:W-:Y:S06]  /*7900*/  @!P0 BRA `(.L_x_179) ;  /* 0x0000000000bc8947 */ /* 0x001fec0003800000 */
.L_x_189:
[----:B------:R-:W1:Y:S01]  /*7910*/  SYNCS.PHASECHK.TRANS64.TRYWAIT P0, [R9+URZ], R4 ;  /* 0x00000004090075a7 */ /* 0x000e62000800017f */
[----:B------:R-:W-:-:S05]  /*7920*/  VIADD R0, R12, 0x1 ;  /* 0x000000010c007836 */ /* 0x000fca0000000000 */
[----:B------:R-:W-:-:S04]  /*7930*/  ISETP.NE.AND P1, PT, R0, 0x3, PT ;  /* 0x000000030000780c */ /* 0x000fc80003f25270 */
[----:B0-----:R-:W-:Y:S02]  /*7940*/  SEL R2, RZ, 0x1, P1 ;  /* 0x00000001ff027807 */ /* 0x001fe40000800000 */
[----:B------:R-:W-:Y:S02]  /*7950*/  SEL R0, R0, RZ, P1 ;  /* 0x000000ff00007207 */ /* 0x000fe40000800000 */
[----:B------:R-:W-:Y:S01]  /*7960*/  LOP3.LUT R2, R5, R2, RZ, 0x3c, !PT ;  /* 0x0000000205027212 */ /* 0x000fe200078e3cff */
[----:B-1----:R-:W-:Y:S06]  /*7970*/  @!P0 BRA `(.L_x_180) ;  /* 0x0000000000b48947 */ /* 0x002fec0003800000 */
.L_x_190:
[----:B------:R-:W-:Y:S01]  /*7980*/  IMAD R3, R0, 0x8, R3 ;  /* 0x0000000800037824 */ /* 0x000fe200078e0203 */
[----:B------:R-:W-:-:S07]  /*7990*/  SHF.L.U32 R0, R2, 0x1f, RZ ;  /* 0x0000001f02007819 */ /* 0x000fce00000006ff */
.L_x_181:
[----:B-1----:R1:W2:Y:S02]  /*79a0*/  SYNCS.PHASECHK.TRANS64.TRYWAIT P0, [R3+URZ], R0 ;  /* 0x00000000030075a7 */ /* 0x0022a4000800017f */
[----:B--2---:R-:W-:Y:S05]  /*79b0*/  @!P0 NANOSLEEP.SYNCS 0x989680 ;  /* 0x009896800000895d */ /* 0x004fea0003900000 */
[----:B------:R-:W2:Y:S02]  /*79c0*/  @!P0 SYNCS.PHASECHK.TRANS64 P0, [R3+URZ], R0 ;  /* 0x00000000030085a7 */ /* 0x000ea4000800007f */
[----:B--2---:R-:W-:Y:S05]  /*79d0*/  @!P0 BRA `(.L_x_181) ;  /* 0xfffffffc00f08947 */ /* 0x004fea000383ffff */
.L_x_177:
[----:B------:R-:W-:Y:S05]  /*79e0*/  BSYNC B0 ;  /* 0x0000000000007941 */ /* 0x000fea0003800000 */
.L_x_176:
[----:B------:R-:W-:Y:S05]  /*79f0*/  EXIT ;  /* 0x000000000000794d */ /* 0x000fea0003800000 */
.L_x_17:
[----:B-1----:R1:W2:Y:S02]  /*7a00*/  SYNCS.PHASECHK.TRANS64.TRYWAIT P1, [R3+URZ], R0 ;  /* 0x00000000030075a7 */ /* 0x0022a4000802017f */
[----:B--2---:R-:W-:Y:S05]  /*7a10*/  @!P1 NANOSLEEP.SYNCS 0x989680 ;  /* 0x009896800000995d */ /* 0x004fea0003900000 */
[----:B------:R-:W2:Y:S02]  /*7a20*/  @!P1 SYNCS.PHASECHK.TRANS64 P1, [R3+URZ], R0 ;  /* 0x00000000030095a7 */ /* 0x000ea4000802007f */
[----:B--2---:R-:W-:Y:S05]  /*7a30*/  @!P1 BRA `(.L_x_17) ;  /* 0xfffffffc00f09947 */ /* 0x004fea000383ffff */
[----:B------:R-:W-:Y:S05]  /*7a40*/  BRA `(.L_x_16) ;  /* 0xffffff9800907947 */ /* 0x000fea000383ffff */
.L_x_22:
[----:B-1----:R-:W-:-:S04]  /*7a50*/  IMAD.U32 R4, RZ, RZ, UR7 ;  /* 0x00000007ff047e24 */ /* 0x002fc8000f8e00ff */
[----:B------:R1:W2:Y:S03]  /*7a60*/  SYNCS.PHASECHK.TRANS64.TRYWAIT P1, [R4+URZ], R3 ;  /* 0x00000003040075a7 */ /* 0x0002a6000802017f */
[----:B--2---:R-:W-:Y:S05]  /*7a70*/  @!P1 NANOSLEEP.SYNCS 0x989680 ;  /* 0x009896800000995d */ /* 0x004fea0003900000 */
[----:B------:R-:W2:Y:S02]  /*7a80*/  @!P1 SYNCS.PHASECHK.TRANS64 P1, [R4+URZ], R3 ;  /* 0x00000003040095a7 */ /* 0x000ea4000802007f */
[----:B--2---:R-:W-:Y:S05]  /*7a90*/  @!P1 BRA `(.L_x_22) ;  /* 0xfffffffc00ec9947 */ /* 0x004fea000383ffff */
[----:B------:R-:W-:Y:S05]  /*7aa0*/  BRA `(.L_x_21) ;  /* 0xffffff9c005c7947 */ /* 0x000fea000383ffff */
.L_x_163:
[----:B------:R-:W-:Y:S01]  /*7ab0*/  BSSY B1, `(.L_x_182) ;  /* 0x0000006000017945 */ /* 0x000fe20003800000 */
[----:B------:R-:W-:-:S07]  /*7ac0*/  IMAD.MOV.U32 R15, RZ, RZ, -0x1 ;  /* 0xffffffffff0f7424 */ /* 0x000fce00078e00ff */
[----:B------:R-:W-:Y:S05]  /*7ad0*/  WARPSYNC.COLLECTIVE R15, `(.L_x_183) ;  /* 0x000000000f0c7348 */ /* 0x000fea0003c00000 */
[----:B------:R-:W-:Y:S02]  /*7ae0*/  ELECT P6, UR62, PT ;  /* 0x00000000003e782f */ /* 0x000fe400038c0000 */
[----:B------:R-:W-:Y:S01]  /*7af0*/  MOV R14, UR62 ;  /* 0x0000003e000e7c02 */ /* 0x000fe20008000f00 */
[----:B------:R-:W-:Y:S10]  /*7b00*/  ENDCOLLECTIVE ;  /* 0x000000000000791b */ /* 0x000ff40003800000 */
.L_x_183:
[----:B------:R-:W-:Y:S05]  /*7b10*/  BSYNC B1 ;  /* 0x0000000000017941 */ /* 0x000fea0003800000 */
.L_x_182:
[----:B------:R-:W-:Y:S05]  /*7b20*/  BRA `(.L_x_184) ;  /* 0xfffffff000747947 */ /* 0x000fea000383ffff */
.L_x_166:
[----:B0-----:R0:W1:Y:S02]  /*7b30*/  SYNCS.PHASECHK.TRANS64.TRYWAIT P1, [R14+URZ+0x18], R7 ;  /* 0x000018070e0075a7 */ /* 0x001064000802017f */
[----:B-1----:R-:W-:Y:S05]  /*7b40*/  @!P1 NANOSLEEP.SYNCS 0x989680 ;  /* 0x009896800000995d */ /* 0x002fea0003900000 */
[----:B------:R-:W1:Y:S02]  /*7b50*/  @!P1 SYNCS.PHASECHK.TRANS64 P1, [R14+URZ+0x18], R7 ;  /* 0x000018070e0095a7 */ /* 0x000e64000802007f */
[----:B-1----:R-:W-:Y:S05]  /*7b60*/  @!P1 BRA `(.L_x_166) ;  /* 0xfffffffc00f09947 */ /* 0x002fea000383ffff */
[----:B------:R-:W-:Y:S05]  /*7b70*/  BRA `(.L_x_185) ;  /* 0xfffffff000a87947 */ /* 0x000fea000383ffff */
.L_x_175:
[----:B------:R-:W-:Y:S01]  /*7b80*/  BSSY B0, `(.L_x_186) ;  /* 0x0000006000007945 */ /* 0x000fe20003800000 */
[----:B------:R-:W-:-:S07]  /*7b90*/  IMAD.MOV.U32 R15, RZ, RZ, -0x1 ;  /* 0xffffffffff0f7424 */ /* 0x000fce00078e00ff */
[----:B------:R-:W-:Y:S05]  /*7ba0*/  WARPSYNC.COLLECTIVE R15, `(.L_x_187) ;  /* 0x000000000f0c7348 */ /* 0x000fea0003c00000 */
[----:B------:R-:W-:Y:S02]  /*7bb0*/  ELECT P6, UR62, PT ;  /* 0x00000000003e782f */ /* 0x000fe400038c0000 */
[----:B------:R-:W-:Y:S01]  /*7bc0*/  MOV R14, UR62 ;  /* 0x0000003e000e7c02 */ /* 0x000fe20008000f00 */
[----:B------:R-:W-:Y:S10]  /*7bd0*/  ENDCOLLECTIVE ;  /* 0x000000000000791b */ /* 0x000ff40003800000 */
.L_x_187:
[----:B------:R-:W-:Y:S05]  /*7be0*/  BSYNC B0 ;  /* 0x0000000000007941 */ /* 0x000fea0003800000 */
.L_x_186:
[----:B------:R-:W-:Y:S05]  /*7bf0*/  BRA `(.L_x_188) ;  /* 0xfffffff800f07947 */ /* 0x000fea000383ffff */
.L_x_179:
[----:B0-----:R0:W1:Y:S02]  /*7c00*/  SYNCS.PHASECHK.TRANS64.TRYWAIT P0, [R7+URZ], R2 ;  /* 0x00000002070075a7 */ /* 0x001064000800017f */
[----:B-1----:R-:W-:Y:S05]  /*7c10*/  @!P0 NANOSLEEP.SYNCS 0x989680 ;  /* 0x009896800000895d */ /* 0x002fea0003900000 */
[----:B------:R-:W1:Y:S02]  /*7c20*/  @!P0 SYNCS.PHASECHK.TRANS64 P0, [R7+URZ], R2 ;  /* 0x00000002070085a7 */ /* 0x000e64000800007f */
[----:B-1----:R-:W-:Y:S05]  /*7c30*/  @!P0 BRA `(.L_x_179) ;  /* 0xfffffffc00f08947 */ /* 0x002fea000383ffff */
[----:B------:R-:W-:Y:S05]  /*7c40*/  BRA `(.L_x_189) ;  /* 0xfffffffc00307947 */ /* 0x000fea000383ffff */
.L_x_180:
[----:B0-----:R0:W1:Y:S02]  /*7c50*/  SYNCS.PHASECHK.TRANS64.TRYWAIT P0, [R9+URZ], R4 ;  /* 0x00000004090075a7 */ /* 0x001064000800017f */
[----:B-1----:R-:W-:Y:S05]  /*7c60*/  @!P0 NANOSLEEP.SYNCS 0x989680 ;  /* 0x009896800000895d */ /* 0x002fea0003900000 */
[----:B------:R-:W1:Y:S02]  /*7c70*/  @!P0 SYNCS.PHASECHK.TRANS64 P0, [R9+URZ], R4 ;  /* 0x00000004090085a7 */ /* 0x000e64000800007f */
[----:B-1----:R-:W-:Y:S05]  /*7c80*/  @!P0 BRA `(.L_x_180) ;  /* 0xfffffffc00f08947 */ /* 0x002fea000383ffff */
[----:B------:R-:W-:Y:S05]  /*7c90*/  BRA `(.L_x_190) ;  /* 0xfffffffc00387947 */ /* 0x000fea000383ffff */
.L_x_191:
[----:B------:R-:W-:-:S00]  /*7ca0*/  BRA `(.L_x_191) ;  /* 0xfffffffc00fc7947 */ /* 0x000fc0000383ffff */
[----:B------:R-:W-:-:S00]  /*7cb0*/  NOP ;  /* 0x0000000000007918 */ /* 0x000fc00000000000 */
        /* <DEDUP_REMOVED lines=12> */
.L_x_192:


//--------------------- .nv.global.init           --------------------------
	.section	.nv.global.init,"aw",@progbits
.nv.global.init:
	.type		$str$22,@object
	.size		$str$22,($str$23 - $str$22)
$str$22:
        /*0000*/ 	.byte	0x6b, 0x5f, 0x74, 0x69, 0x6c, 0x65, 0x5f, 0x63, 0x6f, 0x75, 0x6e, 0x74, 0x20, 0x3e, 0x3d, 0x20
        /*0010*/ 	.byte	0x31, 0x00
	.type		$str$23,@object
	.size		$str$23,(__unnamed_1 - $str$23)
$str$23:
        /*0012*/ 	.byte	0x2f, 0x74, 0x6d, 0x70, 0x2f, 0x63, 0x75, 0x74, 0x6c, 0x61, 0x73, 0x73, 0x5f, 0x73, 0x77, 0x65
        /*0022*/ 	.byte	0x65, 0x70, 0x5f, 0x73, 0x72, 0x63, 0x2f, 0x69, 0x6e, 0x63, 0x6c, 0x75, 0x64, 0x65, 0x2f, 0x63
        /*0032*/ 	.byte	0x75, 0x74, 0x6c, 0x61, 0x73, 0x73, 0x2f, 0x67, 0x65, 0x6d, 0x6d, 0x2f, 0x63, 0x6f, 0x6c, 0x6c
        /*0042*/ 	.byte	0x65, 0x63, 0x74, 0x69, 0x76, 0x65, 0x2f, 0x73, 0x6d, 0x39, 0x30, 0x5f, 0x6d, 0x6d, 0x61, 0x5f
        /*0052*/ 	.byte	0x74, 0x6d, 0x61, 0x5f, 0x67, 0x6d, 0x6d, 0x61, 0x5f, 0x73, 0x73, 0x5f, 0x77, 0x61, 0x72, 0x70
        /*0062*/ 	.byte	0x73, 0x70, 0x65, 0x63, 0x69, 0x61, 0x6c, 0x69, 0x7a, 0x65, 0x64, 0x2e, 0x68, 0x70, 0x70, 0x00
	.type		__unnamed_1,@object
	.size		__unnamed_1,(.L_0 - __unnamed_1)
__unnamed_1:
        /*0072*/ 	.byte	0x76, 0x6f, 0x69, 0x64, 0x20, 0x63, 0x75, 0x74, 0x6c, 0x61, 0x73, 0x73, 0x3a, 0x3a, 0x67, 0x65
        /* <DEDUP_REMOVED lines=179> */
        /*0bb2*/ 	.byte	0x3a, 0x69, 0x64, 0x65, 0x6e, 0x74, 0x69, 0x74, 0x79, 0x5d, 0x00
.L_0:


//--------------------- .nv.shared._ZN7cutlass13device_kernelINS_4gemm6kernel13GemmUniversalIN4cute5tupleIJiiiiEEENS1_10collective13CollectiveMmaINS1_34MainloopSm90TmaGmmaWarpSpecializedILi3ENS5_IJNS4_1CILi1EEESB_SB_EEENS1_35KernelTmaWarpSpecializedCooperativeEEENS5_IJNSA_ILi128EEESF_NSA_ILi64EEEEEENS_6half_tENS5_IJlSB_lEEESI_SJ_NS4_8TiledMMAINS4_8MMA_AtomIJNS4_4SM904GMMA26MMA_64x128x16_F32F16F16_SSILNSN_5MajorE0ELSP_0ELNSN_7ScaleInE1ELSQ_1EEEEEENS4_6LayoutINS5_IJNSA_ILi2EEESB_SB_EEENS5_IJSB_NSA_ILi0EEESW_EEEEENS5_IJNS4_10UnderscoreESZ_SZ_EEEEENS4_13SM90_TMA_LOADENS4_14ComposedLayoutINS4_7SwizzleILi3ELi4ELi3EEENS4_18smem_ptr_flag_bitsILi16EEENST_INS5_IJNSA_ILi8EEESG_EEENS5_IJSG_SB_EEEEEEEvNS4_8identityES12_S1C_vS1D_EENS_8epilogue10collective6detail29Sm90TmaWarpSpecializedAdapterINS1G_15DefaultEpilogueISI_SJ_SJ_NS1F_6thread17LinearCombinationISI_Li1EffLNS1K_9ScaleType4KindE0ELNS_15FloatRoundStyleE2ESI_EENS1_15EpilogueDefaultEEEEEvvEEEEvNT_6ParamsE --------------------------
	.section	.nv.shared._ZN7cutlass13device_kernelINS_4gemm6kernel13GemmUniversalIN4cute5tupleIJiiiiEEENS1_10collective13CollectiveMmaINS1_34MainloopSm90TmaGmmaWarpSpecializedILi3ENS5_IJNS4_1CILi1EEESB_SB_EEENS1_35KernelTmaWarpSpecializedCooperativeEEENS5_IJNSA_ILi128EEESF_NSA_ILi64EEEEEENS_6half_tENS5_IJlSB_lEEESI_SJ_NS4_8TiledMMAINS4_8MMA_AtomIJNS4_4SM904GMMA26MMA_64x128x16_F32F16F16_SSILNSN_5MajorE0ELSP_0ELNSN_7ScaleInE1ELSQ_1EEEEEENS4_6LayoutINS5_IJNSA_ILi2EEESB_SB_EEENS5_IJSB_NSA_ILi0EEESW_EEEEENS5_IJNS4_10UnderscoreESZ_SZ_EEEEENS4_13SM90_TMA_LOADENS4_14ComposedLayoutINS4_7SwizzleILi3ELi4ELi3EEENS4_18smem_ptr_flag_bitsILi16EEENST_INS5_IJNSA_ILi8EEESG_EEENS5_IJSG_SB_EEEEEEEvNS4_8identityES12_S1C_vS1D_EENS_8epilogue10collective6detail29Sm90TmaWarpSpecializedAdapterINS1G_15DefaultEpilogueISI_SJ_SJ_NS1F_6thread17LinearCombinationISI_Li1EffLNS1K_9ScaleType4KindE0ELNS_15FloatRoundStyleE2ESI_EENS1_15EpilogueDefaultEEEEEvvEEEEvNT_6ParamsE,"aw",@nobits
	.sectionflags	@""
	.align	16
	.zero		1024


//--------------------- .nv.shared.reserved.0     --------------------------
	.section	.nv.shared.reserved.0,"aw",@nobits
	.weak		__nv_reservedSMEM_offset_0_alias
	.size		__nv_reservedSMEM_offset_0_alias, 0, 0
	.other		__nv_reservedSMEM_offset_0_alias,@"STO_CUDA_RESERVED_SHARED STV_DEFAULT"
__nv_reservedSMEM_offset_0_alias:
	.zero		0


//--------------------- .nv.global                --------------------------
	.section	.nv.global,"aw",@nobits
.nv.global:
	.type		_ZN39_INTERNAL_bbbde476_4_k_cu_f8acf858_26454cute1_E,@object
	.size		_ZN39_INTERNAL_bbbde476_4_k_cu_f8acf858_26454cute1_E,(_ZN39_INTERNAL_bbbde476_4_k_cu_f8acf858_26454cuda3std3__45__cpo6cbeginE - _ZN39_INTERNAL_bbbde476_4_k_cu_f8acf858_26454cute1_E)
_ZN39_INTERNAL_bbbde476_4_k_cu_f8acf858_26454cute1_E:
	.zero		1
	.type		_ZN39_INTERNAL_bbbde476_4_k_cu_f8acf858_26454cuda3std3__45__cpo6cbeginE,@object
	.size		_ZN39_INTERNAL_bbbde476_4_k_cu_f8acf858_26454cuda3std3__45__cpo6cbeginE,(_ZN39_INTERNAL_bbbde476_4_k_cu_f8acf858_26454cuda3std3__48in_placeE - _ZN39_INTERNAL_bbbde476_4_k_cu_f8acf858_26454cuda3std3__45__cpo6cbeginE)
_ZN39_INTERNAL_bbbde476_4_k_cu_f8acf858_26454cuda3std3__45__cpo6cbeginE:
	.zero		1
	.type		_ZN39_INTERNAL_bbbde476_4_k_cu_f8acf858_26454cuda3std3__48in_placeE,@object
	.size		_ZN39_INTERNAL_bbbde476_4_k_cu_f8acf858_26454cuda3std3__48in_placeE,(_ZN39_INTERNAL_bbbde476_4_k_cu_f8acf858_26454cuda3std6ranges3__45__cpo9iter_moveE - _ZN39_INTERNAL_bbbde476_4_k_cu_f8acf858_26454cuda3std3__48in_placeE)
_ZN39_INTERNAL_bbbde476_4_k_cu_f8acf858_26454cuda3std3__48in_placeE:
	.zero		1
	.type		_ZN39_INTERNAL_bbbde476_4_k_cu_f8acf858_26454cuda3std6ranges3__45__cpo9iter_moveE,@object
	.size		_ZN39_INTERNAL_bbbde476_4_k_cu_f8acf858_26454cuda3std6ranges3__45__cpo9iter_moveE,(_ZN39_INTERNAL_bbbde476_4_k_cu_f8acf858_26454cuda3std3__45__cpo5beginE - _ZN39_INTERNAL_bbbde476_4_k_cu_f8acf858_26454cuda3std6ranges3__45__cpo9iter_moveE)
_ZN39_INTERNAL_bbbde476_4_k_cu_f8acf858_26454cuda3std6ranges3__45__cpo9iter_moveE:
	.zero		1
	.type		_ZN39_INTERNAL_bbbde476_4_k_cu_f8acf858_26454cuda3std3__45__cpo5beginE,@object
	.size		_ZN39_INTERNAL_bbbde476_4_k_cu_f8acf858_26454cuda3std3__45__cpo5beginE,(_ZN39_INTERNAL_bbbde476_4_k_cu_f8acf858_26454cuda3std3__441_GLOBAL__N__bbbde476_4_k_cu_f8acf858_26456ignoreE - _ZN39_INTERNAL_bbbde476_4_k_cu_f8acf858_26454cuda3std3__45__cpo5beginE)
_ZN39_INTERNAL_bbbde476_4_k_cu_f8acf858_26454cuda3std3__45__cpo5beginE:
	.zero		1
	.type		_ZN39_INTERNAL_bbbde476_4_k_cu_f8acf858_26454cuda3std3__441_GLOBAL__N__bbbde476_4_k_cu_f8acf858_26456ignoreE,@object
	.size		_ZN39_INTERNAL_bbbde476_4_k_cu_f8acf858_26454cuda3std3__441_GLOBAL__N__bbbde476_4_k_cu_f8acf858_26456ignoreE,(_ZN39_INTERNAL_bbbde476_4_k_cu_f8acf858_26454cute7productE - _ZN39_INTERNAL_bbbde476_4_k_cu_f8acf858_26454cuda3std3__441_GLOBAL__N__bbbde476_4_k_cu_f8acf858_26456ignoreE)
_ZN39_INTERNAL_bbbde476_4_k_cu_f8acf858_26454cuda3std3__441_GLOBAL__N__bbbde476_4_k_cu_f8acf858_26456ignoreE:
	.zero		1
	.type		_ZN39_INTERNAL_bbbde476_4_k_cu_f8acf858_26454cute7productE,@object
	.size		_ZN39_INTERNAL_bbbde476_4_k_cu_f8acf858_26454cute7productE,(_ZN39_INTERNAL_bbbde476_4_k_cu_f8acf858_26454cuda3std3__45__cpo3endE - _ZN39_INTERNAL_bbbde476_4_k_cu_f8acf858_26454cute7productE)
_ZN39_INTERNAL_bbbde476_4_k_cu_f8acf858_26454cute7productE:
	.zero		1
	.type		_ZN39_INTERNAL_bbbde476_4_k_cu_f8acf858_26454cuda3std3__45__cpo3endE,@object
	.size		_ZN39_INTERNAL_bbbde476_4_k_cu_f8acf858_26454cuda3std3__45__cpo3endE,(_ZN39_INTERNAL_bbbde476_4_k_cu_f8acf858_26454cuda3std3__419piecewise_constructE - _ZN39_INTERNAL_bbbde476_4_k_cu_f8acf858_26454cuda3std3__45__cpo3endE)
_ZN39_INTERNAL_bbbde476_4_k_cu_f8acf858_26454cuda3std3__45__cpo3endE:
	.zero		1
	.type		_ZN39_INTERNAL_bbbde476_4_k_cu_f8acf858_26454cuda3std3__419piecewise_constructE,@object
	.size		_ZN39_INTERNAL_bbbde476_4_k_cu_f8acf858_26454cuda3std3__419piecewise_constructE,(_ZN39_INTERNAL_bbbde476_4_k_cu_f8acf858_26454cuda3std3__45__cpo4cendE - _ZN39_INTERNAL_bbbde476_4_k_cu_f8acf858_26454cuda3std3__419piecewise_constructE)
_ZN39_INTERNAL_bbbde476_4_k_cu_f8acf858_26454cuda3std3__419piecewise_constructE:
	.zero		1
	.type		_ZN39_INTERNAL_bbbde476_4_k_cu_f8acf858_26454cuda3std3__45__cpo4cendE,@object
	.size		_ZN39_INTERNAL_bbbde476_4_k_cu_f8acf858_26454cuda3std3__45__cpo4cendE,(_ZN39_INTERNAL_bbbde476_4_k_cu_f8acf858_26454cuda3std6ranges3__45__cpo4swapE - _ZN39_INTERNAL_bbbde476_4_k_cu_f8acf858_26454cuda3std3__45__cpo4cendE)
_ZN39_INTERNAL_bbbde476_4_k_cu_f8acf858_26454cuda3std3__45__cpo4cendE:
	.zero		1
	.type		_ZN39_INTERNAL_bbbde476_4_k_cu_f8acf858_26454cuda3std6ranges3__45__cpo4swapE,@object
	.size		_ZN39_INTERNAL_bbbde476_4_k_cu_f8acf858_26454cuda3std6ranges3__45__cpo4swapE,(.L_8 - _ZN39_INTERNAL_bbbde476_4_k_cu_f8acf858_26454cuda3std6ranges3__45__cpo4swapE)
_ZN39_INTERNAL_bbbde476_4_k_cu_f8acf858_26454cuda3std6ranges3__45__cpo4swapE:
	.zero		1
.L_8:


//--------------------- .nv.constant0._ZN7cutlass13device_kernelINS_4gemm6kernel13GemmUniversalIN4cute5tupleIJiiiiEEENS1_10collective13CollectiveMmaINS1_34MainloopSm90TmaGmmaWarpSpecializedILi3ENS5_IJNS4_1CILi1EEESB_SB_EEENS1_35KernelTmaWarpSpecializedCooperativeEEENS5_IJNSA_ILi128EEESF_NSA_ILi64EEEEEENS_6half_tENS5_IJlSB_lEEESI_SJ_NS4_8TiledMMAINS4_8MMA_AtomIJNS4_4SM904GMMA26MMA_64x128x16_F32F16F16_SSILNSN_5MajorE0ELSP_0ELNSN_7ScaleInE1ELSQ_1EEEEEENS4_6LayoutINS5_IJNSA_ILi2EEESB_SB_EEENS5_IJSB_NSA_ILi0EEESW_EEEEENS5_IJNS4_10UnderscoreESZ_SZ_EEEEENS4_13SM90_TMA_LOADENS4_14ComposedLayoutINS4_7SwizzleILi3ELi4ELi3EEENS4_18smem_ptr_flag_bitsILi16EEENST_INS5_IJNSA_ILi8EEESG_EEENS5_IJSG_SB_EEEEEEEvNS4_8identityES12_S1C_vS1D_EENS_8epilogue10collective6detail29Sm90TmaWarpSpecializedAdapterINS1G_15DefaultEpilogueISI_SJ_SJ_NS1F_6thread17LinearCombinationISI_Li1EffLNS1K_9ScaleType4KindE0ELNS_15FloatRoundStyleE2ESI_EENS1_15EpilogueDefaultEEEEEvvEEEEvNT_6ParamsE --------------------------
	.section	.nv.constant0._ZN7cutlass13device_kernelINS_4gemm6kernel13GemmUniversalIN4cute5tupleIJiiiiEEENS1_10collective13CollectiveMmaINS1_34MainloopSm90TmaGmmaWarpSpecializedILi3ENS5_IJNS4_1CILi1EEESB_SB_EEENS1_35KernelTmaWarpSpecializedCooperativeEEENS5_IJNSA_ILi128EEESF_NSA_ILi64EEEEEENS_6half_tENS5_IJlSB_lEEESI_SJ_NS4_8TiledMMAINS4_8MMA_AtomIJNS4_4SM904GMMA26MMA_64x128x16_F32F16F16_SSILNSN_5MajorE0ELSP_0ELNSN_7ScaleInE1ELSQ_1EEEEEENS4_6LayoutINS5_IJNSA_ILi2EEESB_SB_EEENS5_IJSB_NSA_ILi0EEESW_EEEEENS5_IJNS4_10UnderscoreESZ_SZ_EEEEENS4_13SM90_TMA_LOADENS4_14ComposedLayoutINS4_7SwizzleILi3ELi4ELi3EEENS4_18smem_ptr_flag_bitsILi16EEENST_INS5_IJNSA_ILi8EEESG_EEENS5_IJSG_SB_EEEEEEEvNS4_8identityES12_S1C_vS1D_EENS_8epilogue10collective6detail29Sm90TmaWarpSpecializedAdapterINS1G_15DefaultEpilogueISI_SJ_SJ_NS1F_6thread17LinearCombinationISI_Li1EffLNS1K_9ScaleType4KindE0ELNS_15FloatRoundStyleE2ESI_EENS1_15EpilogueDefaultEEEEEvvEEEEvNT_6ParamsE,"a",@progbits
	.sectionflags	@""
	.align	4
.nv.constant0._ZN7cutlass13device_kernelINS_4gemm6kernel13GemmUniversalIN4cute5tupleIJiiiiEEENS1_10collective13CollectiveMmaINS1_34MainloopSm90TmaGmmaWarpSpecializedILi3ENS5_IJNS4_1CILi1EEESB_SB_EEENS1_35KernelTmaWarpSpecializedCooperativeEEENS5_IJNSA_ILi128EEESF_NSA_ILi64EEEEEENS_6half_tENS5_IJlSB_lEEESI_SJ_NS4_8TiledMMAINS4_8MMA_AtomIJNS4_4SM904GMMA26MMA_64x128x16_F32F16F16_SSILNSN_5MajorE0ELSP_0ELNSN_7ScaleInE1ELSQ_1EEEEEENS4_6LayoutINS5_IJNSA_ILi2EEESB_SB_EEENS5_IJSB_NSA_ILi0EEESW_EEEEENS5_IJNS4_10UnderscoreESZ_SZ_EEEEENS4_13SM90_TMA_LOADENS4_14ComposedLayoutINS4_7SwizzleILi3ELi4ELi3EEENS4_18smem_ptr_flag_bitsILi16EEENST_INS5_IJNSA_ILi8EEESG_EEENS5_IJSG_SB_EEEEEEEvNS4_8identityES12_S1C_vS1D_EENS_8epilogue10collective6detail29Sm90TmaWarpSpecializedAdapterINS1G_15DefaultEpilogueISI_SJ_SJ_NS1F_6thread17LinearCombinationISI_Li1EffLNS1K_9ScaleType4KindE0ELNS_15FloatRoundStyleE2ESI_EENS1_15EpilogueDefaultEEEEEvvEEEEvNT_6ParamsE:
	.zero		1664


//--------------------- SYMBOLS --------------------------

	.type		.nv.reservedSmem.offset0,@object
	.size		.nv.reservedSmem.offset0,0x4
	.type		__assertfail,@function
